	.headerflags	@"EF_CUDA_TEXMODE_UNIFIED EF_CUDA_64BIT_ADDRESS EF_CUDA_ACCELERATORS EF_CUDA_SM90 EF_CUDA_VIRTUAL_SM(EF_CUDA_SM90)"
	.elftype	@"ET_EXEC"


//--------------------- .nv.info                  --------------------------
	.section	.nv.info,"",@"SHT_CUDA_INFO"
	.align	4


	//----- nvinfo : EIATTR_REGCOUNT
	.align		4
        /*0000*/ 	.byte	0x04, 0x2f
        /*0002*/ 	.short	(.L_1 - .L_0)
	.align		4
.L_0:
        /*0004*/ 	.word	index@(triton_per_fused__log_softmax_convolution_37)
        /*0008*/ 	.word	0x00000020


	//----- nvinfo : EIATTR_MIN_STACK_SIZE
	.align		4
.L_1:
        /*000c*/ 	.byte	0x04, 0x12
        /*000e*/ 	.short	(.L_3 - .L_2)
	.align		4
.L_2:
        /*0010*/ 	.word	index@(triton_per_fused__log_softmax_convolution_37)
        /*0014*/ 	.word	0x00000000


	//----- nvinfo : EIATTR_FRAME_SIZE
	.align		4
.L_3:
        /*0018*/ 	.byte	0x04, 0x11
        /*001a*/ 	.short	(.L_5 - .L_4)
	.align		4
.L_4:
        /*001c*/ 	.word	index@(triton_per_fused__log_softmax_convolution_37)
        /*0020*/ 	.word	0x00000000


	//----- nvinfo : EIATTR_MIN_STACK_SIZE
	.align		4
.L_5:
        /*0024*/ 	.byte	0x04, 0x12
        /*0026*/ 	.short	(.L_7 - .L_6)
	.align		4
.L_6:
        /*0028*/ 	.word	index@(triton_per_fused__log_softmax_convolution_37)
        /*002c*/ 	.word	0x00000000
.L_7:


//--------------------- .nv.info.triton_per_fused__log_softmax_convolution_37 --------------------------
	.section	.nv.info.triton_per_fused__log_softmax_convolution_37,"",@"SHT_CUDA_INFO"
	.sectionflags	@""
	.align	4


	//----- nvinfo : EIATTR_CUDA_API_VERSION
	.align		4
        /*0000*/ 	.byte	0x04, 0x37
        /*0002*/ 	.short	(.L_9 - .L_8)
.L_8:
        /*0004*/ 	.word	0x0000007c


	//----- nvinfo : EIATTR_KPARAM_INFO
	.align		4
.L_9:
        /*0008*/ 	.byte	0x04, 0x17
        /*000a*/ 	.short	(.L_11 - .L_10)
.L_10:
        /*000c*/ 	.word	0x00000000
        /*0010*/ 	.short	0x0005
        /*0012*/ 	.short	0x0024
        /*0014*/ 	.byte	0x00, 0xf0, 0x11, 0x00


	//----- nvinfo : EIATTR_KPARAM_INFO
	.align		4
.L_11:
        /*0018*/ 	.byte	0x04, 0x17
        /*001a*/ 	.short	(.L_13 - .L_12)
.L_12:
        /*001c*/ 	.word	0x00000000
        /*0020*/ 	.short	0x0004
        /*0022*/ 	.short	0x0020
        /*0024*/ 	.byte	0x00, 0xf0, 0x11, 0x00


	//----- nvinfo : EIATTR_KPARAM_INFO
	.align		4
.L_13:
        /*0028*/ 	.byte	0x04, 0x17
        /*002a*/ 	.short	(.L_15 - .L_14)
.L_14:
        /*002c*/ 	.word	0x00000000
        /*0030*/ 	.short	0x0003
        /*0032*/ 	.short	0x0018
        /*0034*/ 	.byte	0x00, 0xf4, 0x21, 0x00


	//----- nvinfo : EIATTR_KPARAM_INFO
	.align		4
.L_15:
        /*0038*/ 	.byte	0x04, 0x17
        /*003a*/ 	.short	(.L_17 - .L_16)
.L_16:
        /*003c*/ 	.word	0x00000000
        /*0040*/ 	.short	0x0002
        /*0042*/ 	.short	0x0010
        /*0044*/ 	.byte	0x00, 0xf4, 0x21, 0x00


	//----- nvinfo : EIATTR_KPARAM_INFO
	.align		4
.L_17:
        /*0048*/ 	.byte	0x04, 0x17
        /*004a*/ 	.short	(.L_19 - .L_18)
.L_18:
        /*004c*/ 	.word	0x00000000
        /*0050*/ 	.short	0x0001
        /*0052*/ 	.short	0x0008
        /*0054*/ 	.byte	0x00, 0xf4, 0x21, 0x00


	//----- nvinfo : EIATTR_KPARAM_INFO
	.align		4
.L_19:
        /*0058*/ 	.byte	0x04, 0x17
        /*005a*/ 	.short	(.L_21 - .L_20)
.L_20:
        /*005c*/ 	.word	0x00000000
        /*0060*/ 	.short	0x0000
        /*0062*/ 	.short	0x0000
        /*0064*/ 	.byte	0x00, 0xf4, 0x21, 0x00


	//----- nvinfo : EIATTR_SPARSE_MMA_MASK
	.align		4
.L_21:
        /*0068*/ 	.byte	0x03, 0x50
        /*006a*/ 	.short	0x0000


	//----- nvinfo : EIATTR_MAXREG_COUNT
	.align		4
        /*006c*/ 	.byte	0x03, 0x1b
        /*006e*/ 	.short	0x00ff


	//----- nvinfo : EIATTR_COOP_GROUP_MASK_REGIDS
	.align		4
        /*0070*/ 	.byte	0x04, 0x29
        /*0072*/ 	.short	(.L_23 - .L_22)


	//   ....[0]....
.L_22:
        /*0074*/ 	.word	0xffffffff


	//   ....[1]....
        /*0078*/ 	.word	0xffffffff


	//   ....[2]....
        /*007c*/ 	.word	0xffffffff


	//   ....[3]....
        /*0080*/ 	.word	0xffffffff


	//   ....[4]....
        /*0084*/ 	.word	0xffffffff


	//   ....[5]....
        /*0088*/ 	.word	0xffffffff


	//   ....[6]....
        /*008c*/ 	.word	0xffffffff


	//   ....[7]....
        /*0090*/ 	.word	0xffffffff


	//   ....[8]....
        /*0094*/ 	.word	0xffffffff


	//   ....[9]....
        /*0098*/ 	.word	0xffffffff


	//   ....[10]....
        /*009c*/ 	.word	0xffffffff


	//   ....[11]....
        /*00a0*/ 	.word	0xffffffff


	//   ....[12]....
        /*00a4*/ 	.word	0xffffffff


	//   ....[13]....
        /*00a8*/ 	.word	0xffffffff


	//   ....[14]....
        /*00ac*/ 	.word	0xffffffff


	//   ....[15]....
        /*00b0*/ 	.word	0xffffffff


	//   ....[16]....
        /*00b4*/ 	.word	0xffffffff


	//   ....[17]....
        /*00b8*/ 	.word	0xffffffff


	//   ....[18]....
        /*00bc*/ 	.word	0xffffffff


	//   ....[19]....
        /*00c0*/ 	.word	0xffffffff


	//   ....[20]....
        /*00c4*/ 	.word	0xffffffff


	//   ....[21]....
        /*00c8*/ 	.word	0xffffffff


	//   ....[22]....
        /*00cc*/ 	.word	0xffffffff


	//   ....[23]....
        /*00d0*/ 	.word	0xffffffff


	//   ....[24]....
        /*00d4*/ 	.word	0xffffffff


	//   ....[25]....
        /*00d8*/ 	.word	0xffffffff


	//   ....[26]....
        /*00dc*/ 	.word	0xffffffff


	//   ....[27]....
        /*00e0*/ 	.word	0xffffffff


	//   ....[28]....
        /*00e4*/ 	.word	0xffffffff


	//   ....[29]....
        /*00e8*/ 	.word	0xffffffff


	//   ....[30]....
        /*00ec*/ 	.word	0xffffffff


	//   ....[31]....
        /*00f0*/ 	.word	0xffffffff


	//   ....[32]....
        /*00f4*/ 	.word	0xffffffff


	//   ....[33]....
        /*00f8*/ 	.word	0xffffffff


	//   ....[34]....
        /*00fc*/ 	.word	0xffffffff


	//   ....[35]....
        /*0100*/ 	.word	0xffffffff


	//   ....[36]....
        /*0104*/ 	.word	0xffffffff


	//   ....[37]....
        /*0108*/ 	.word	0xffffffff


	//   ....[38]....
        /*010c*/ 	.word	0xffffffff


	//   ....[39]....
        /*0110*/ 	.word	0xffffffff


	//   ....[40]....
        /*0114*/ 	.word	0xffffffff


	//   ....[41]....
        /*0118*/ 	.word	0xffffffff


	//   ....[42]....
        /*011c*/ 	.word	0xffffffff


	//   ....[43]....
        /*0120*/ 	.word	0xffffffff


	//   ....[44]....
        /*0124*/ 	.word	0xffffffff


	//   ....[45]....
        /*0128*/ 	.word	0xffffffff


	//   ....[46]....
        /*012c*/ 	.word	0xffffffff


	//   ....[47]....
        /*0130*/ 	.word	0xffffffff


	//   ....[48]....
        /*0134*/ 	.word	0xffffffff


	//   ....[49]....
        /*0138*/ 	.word	0xffffffff


	//   ....[50]....
        /*013c*/ 	.word	0xffffffff


	//   ....[51]....
        /*0140*/ 	.word	0xffffffff


	//   ....[52]....
        /*0144*/ 	.word	0xffffffff


	//   ....[53]....
        /*0148*/ 	.word	0xffffffff


	//   ....[54]....
        /*014c*/ 	.word	0xffffffff


	//   ....[55]....
        /*0150*/ 	.word	0xffffffff


	//   ....[56]....
        /*0154*/ 	.word	0xffffffff


	//   ....[57]....
        /*0158*/ 	.word	0xffffffff


	//   ....[58]....
        /*015c*/ 	.word	0xffffffff


	//   ....[59]....
        /*0160*/ 	.word	0xffffffff


	//   ....[60]....
        /*0164*/ 	.word	0xffffffff


	//   ....[61]....
        /*0168*/ 	.word	0xffffffff


	//   ....[62]....
        /*016c*/ 	.word	0xffffffff


	//   ....[63]....
        /*0170*/ 	.word	0xffffffff


	//   ....[64]....
        /*0174*/ 	.word	0xffffffff


	//   ....[65]....
        /*0178*/ 	.word	0xffffffff


	//   ....[66]....
        /*017c*/ 	.word	0xffffffff


	//   ....[67]....
        /*0180*/ 	.word	0xffffffff


	//   ....[68]....
        /*0184*/ 	.word	0xffffffff


	//   ....[69]....
        /*0188*/ 	.word	0xffffffff


	//   ....[70]....
        /*018c*/ 	.word	0xffffffff


	//   ....[71]....
        /*0190*/ 	.word	0xffffffff


	//   ....[72]....
        /*0194*/ 	.word	0xffffffff


	//   ....[73]....
        /*0198*/ 	.word	0xffffffff


	//   ....[74]....
        /*019c*/ 	.word	0xffffffff


	//   ....[75]....
        /*01a0*/ 	.word	0xffffffff


	//   ....[76]....
        /*01a4*/ 	.word	0xffffffff


	//   ....[77]....
        /*01a8*/ 	.word	0xffffffff


	//   ....[78]....
        /*01ac*/ 	.word	0xffffffff


	//   ....[79]....
        /*01b0*/ 	.word	0xffffffff


	//   ....[80]....
        /*01b4*/ 	.word	0xffffffff


	//   ....[81]....
        /*01b8*/ 	.word	0xffffffff


	//   ....[82]....
        /*01bc*/ 	.word	0xffffffff


	//   ....[83]....
        /*01c0*/ 	.word	0xffffffff


	//   ....[84]....
        /*01c4*/ 	.word	0xffffffff


	//   ....[85]....
        /*01c8*/ 	.word	0xffffffff


	//   ....[86]....
        /*01cc*/ 	.word	0xffffffff


	//   ....[87]....
        /*01d0*/ 	.word	0xffffffff


	//   ....[88]....
        /*01d4*/ 	.word	0xffffffff


	//   ....[89]....
        /*01d8*/ 	.word	0xffffffff


	//   ....[90]....
        /*01dc*/ 	.word	0xffffffff


	//   ....[91]....
        /*01e0*/ 	.word	0xffffffff


	//   ....[92]....
        /*01e4*/ 	.word	0xffffffff


	//   ....[93]....
        /*01e8*/ 	.word	0xffffffff


	//   ....[94]....
        /*01ec*/ 	.word	0xffffffff


	//   ....[95]....
        /*01f0*/ 	.word	0xffffffff


	//   ....[96]....
        /*01f4*/ 	.word	0xffffffff


	//   ....[97]....
        /*01f8*/ 	.word	0xffffffff


	//   ....[98]....
        /*01fc*/ 	.word	0xffffffff


	//   ....[99]....
        /*0200*/ 	.word	0xffffffff


	//   ....[100]....
        /*0204*/ 	.word	0xffffffff


	//   ....[101]....
        /*0208*/ 	.word	0xffffffff


	//   ....[102]....
        /*020c*/ 	.word	0xffffffff


	//   ....[103]....
        /*0210*/ 	.word	0xffffffff


	//   ....[104]....
        /*0214*/ 	.word	0xffffffff


	//   ....[105]....
        /*0218*/ 	.word	0xffffffff


	//   ....[106]....
        /*021c*/ 	.word	0xffffffff


	//   ....[107]....
        /*0220*/ 	.word	0xffffffff


	//   ....[108]....
        /*0224*/ 	.word	0xffffffff


	//   ....[109]....
        /*0228*/ 	.word	0xffffffff


	//   ....[110]....
        /*022c*/ 	.word	0xffffffff


	//   ....[111]....
        /*0230*/ 	.word	0xffffffff


	//   ....[112]....
        /*0234*/ 	.word	0xffffffff


	//   ....[113]....
        /*0238*/ 	.word	0xffffffff


	//   ....[114]....
        /*023c*/ 	.word	0xffffffff


	//   ....[115]....
        /*0240*/ 	.word	0xffffffff


	//   ....[116]....
        /*0244*/ 	.word	0xffffffff


	//   ....[117]....
        /*0248*/ 	.word	0xffffffff


	//   ....[118]....
        /*024c*/ 	.word	0xffffffff


	//   ....[119]....
        /*0250*/ 	.word	0xffffffff


	//   ....[120]....
        /*0254*/ 	.word	0xffffffff


	//   ....[121]....
        /*0258*/ 	.word	0xffffffff


	//   ....[122]....
        /*025c*/ 	.word	0xffffffff


	//   ....[123]....
        /*0260*/ 	.word	0xffffffff


	//   ....[124]....
        /*0264*/ 	.word	0xffffffff


	//   ....[125]....
        /*0268*/ 	.word	0xffffffff


	//   ....[126]....
        /*026c*/ 	.word	0xffffffff


	//   ....[127]....
        /*0270*/ 	.word	0xffffffff


	//   ....[128]....
        /*0274*/ 	.word	0xffffffff


	//   ....[129]....
        /*0278*/ 	.word	0xffffffff


	//   ....[130]....
        /*027c*/ 	.word	0xffffffff


	//   ....[131]....
        /*0280*/ 	.word	0xffffffff


	//   ....[132]....
        /*0284*/ 	.word	0xffffffff


	//   ....[133]....
        /*0288*/ 	.word	0xffffffff


	//   ....[134]....
        /*028c*/ 	.word	0xffffffff


	//   ....[135]....
        /*0290*/ 	.word	0xffffffff


	//   ....[136]....
        /*0294*/ 	.word	0xffffffff


	//   ....[137]....
        /*0298*/ 	.word	0xffffffff


	//   ....[138]....
        /*029c*/ 	.word	0xffffffff


	//   ....[139]....
        /*02a0*/ 	.word	0xffffffff


	//   ....[140]....
        /*02a4*/ 	.word	0xffffffff


	//   ....[141]....
        /*02a8*/ 	.word	0xffffffff


	//   ....[142]....
        /*02ac*/ 	.word	0xffffffff


	//   ....[143]....
        /*02b0*/ 	.word	0xffffffff


	//   ....[144]....
        /*02b4*/ 	.word	0xffffffff


	//   ....[145]....
        /*02b8*/ 	.word	0xffffffff


	//   ....[146]....
        /*02bc*/ 	.word	0xffffffff


	//   ....[147]....
        /*02c0*/ 	.word	0xffffffff


	//   ....[148]....
        /*02c4*/ 	.word	0xffffffff


	//   ....[149]....
        /*02c8*/ 	.word	0xffffffff


	//   ....[150]....
        /*02cc*/ 	.word	0xffffffff


	//   ....[151]....
        /*02d0*/ 	.word	0xffffffff


	//   ....[152]....
        /*02d4*/ 	.word	0xffffffff


	//   ....[153]....
        /*02d8*/ 	.word	0xffffffff


	//   ....[154]....
        /*02dc*/ 	.word	0xffffffff


	//   ....[155]....
        /*02e0*/ 	.word	0xffffffff


	//   ....[156]....
        /*02e4*/ 	.word	0xffffffff


	//   ....[157]....
        /*02e8*/ 	.word	0xffffffff


	//   ....[158]....
        /*02ec*/ 	.word	0xffffffff


	//   ....[159]....
        /*02f0*/ 	.word	0xffffffff


	//----- nvinfo : EIATTR_COOP_GROUP_INSTR_OFFSETS
	.align		4
.L_23:
        /*02f4*/ 	.byte	0x04, 0x28
        /*02f6*/ 	.short	(.L_25 - .L_24)


	//   ....[0]....
.L_24:
        /*02f8*/ 	.word	0x000005f0


	//   ....[1]....
        /*02fc*/ 	.word	0x00000640


	//   ....[2]....
        /*0300*/ 	.word	0x00000670


	//   ....[3]....
        /*0304*/ 	.word	0x00000700


	//   ....[4]....
        /*0308*/ 	.word	0x00000750


	//   ....[5]....
        /*030c*/ 	.word	0x00000790


	//   ....[6]....
        /*0310*/ 	.word	0x000007b0


	//   ....[7]....
        /*0314*/ 	.word	0x00000930


	//   ....[8]....
        /*0318*/ 	.word	0x00000980


	//   ....[9]....
        /*031c*/ 	.word	0x00000a00


	//   ....[10]....
        /*0320*/ 	.word	0x00000a20


	//   ....[11]....
        /*0324*/ 	.word	0x00000a60


	//   ....[12]....
        /*0328*/ 	.word	0x00000a70


	//   ....[13]....
        /*032c*/ 	.word	0x00000ad0


	//   ....[14]....
        /*0330*/ 	.word	0x00000b50


	//   ....[15]....
        /*0334*/ 	.word	0x00000b70


	//   ....[16]....
        /*0338*/ 	.word	0x00000ba0


	//   ....[17]....
        /*033c*/ 	.word	0x00000c20


	//   ....[18]....
        /*0340*/ 	.word	0x00000c50


	//   ....[19]....
        /*0344*/ 	.word	0x00000c80


	//   ....[20]....
        /*0348*/ 	.word	0x00000cd0


	//   ....[21]....
        /*034c*/ 	.word	0x00000d10


	//   ....[22]....
        /*0350*/ 	.word	0x00000d60


	//   ....[23]....
        /*0354*/ 	.word	0x00000d80


	//   ....[24]....
        /*0358*/ 	.word	0x00000e00


	//   ....[25]....
        /*035c*/ 	.word	0x00000e20


	//   ....[26]....
        /*0360*/ 	.word	0x00000e80


	//   ....[27]....
        /*0364*/ 	.word	0x00000ea0


	//   ....[28]....
        /*0368*/ 	.word	0x00000f00


	//   ....[29]....
        /*036c*/ 	.word	0x00000f20


	//   ....[30]....
        /*0370*/ 	.word	0x00001000


	//   ....[31]....
        /*0374*/ 	.word	0x00001040


	//   ....[32]....
        /*0378*/ 	.word	0x00001080


	//   ....[33]....
        /*037c*/ 	.word	0x000010c0


	//   ....[34]....
        /*0380*/ 	.word	0x00001100


	//   ....[35]....
        /*0384*/ 	.word	0x00001170


	//   ....[36]....
        /*0388*/ 	.word	0x000011b0


	//   ....[37]....
        /*038c*/ 	.word	0x000011f0


	//   ....[38]....
        /*0390*/ 	.word	0x00001250


	//   ....[39]....
        /*0394*/ 	.word	0x00001290


	//   ....[40]....
        /*0398*/ 	.word	0x000012e0


	//   ....[41]....
        /*039c*/ 	.word	0x00001320


	//   ....[42]....
        /*03a0*/ 	.word	0x00001360


	//   ....[43]....
        /*03a4*/ 	.word	0x000013c0


	//   ....[44]....
        /*03a8*/ 	.word	0x00001400


	//   ....[45]....
        /*03ac*/ 	.word	0x00001450


	//   ....[46]....
        /*03b0*/ 	.word	0x00001490


	//   ....[47]....
        /*03b4*/ 	.word	0x000014d0


	//   ....[48]....
        /*03b8*/ 	.word	0x00001530


	//   ....[49]....
        /*03bc*/ 	.word	0x00001570


	//   ....[50]....
        /*03c0*/ 	.word	0x000015d0


	//   ....[51]....
        /*03c4*/ 	.word	0x00001610


	//   ....[52]....
        /*03c8*/ 	.word	0x00001650


	//   ....[53]....
        /*03cc*/ 	.word	0x00001690


	//   ....[54]....
        /*03d0*/ 	.word	0x000016d0


	//   ....[55]....
        /*03d4*/ 	.word	0x00001730


	//   ....[56]....
        /*03d8*/ 	.word	0x00001770


	//   ....[57]....
        /*03dc*/ 	.word	0x000017b0


	//   ....[58]....
        /*03e0*/ 	.word	0x00001810


	//   ....[59]....
        /*03e4*/ 	.word	0x00001850


	//   ....[60]....
        /*03e8*/ 	.word	0x000018a0


	//   ....[61]....
        /*03ec*/ 	.word	0x000018e0


	//   ....[62]....
        /*03f0*/ 	.word	0x00001920


	//   ....[63]....
        /*03f4*/ 	.word	0x00001960


	//   ....[64]....
        /*03f8*/ 	.word	0x000019a0


	//   ....[65]....
        /*03fc*/ 	.word	0x00001a20


	//   ....[66]....
        /*0400*/ 	.word	0x00001a60


	//   ....[67]....
        /*0404*/ 	.word	0x00001aa0


	//   ....[68]....
        /*0408*/ 	.word	0x00001ae0


	//   ....[69]....
        /*040c*/ 	.word	0x00001b20


	//   ....[70]....
        /*0410*/ 	.word	0x00001b80


	//   ....[71]....
        /*0414*/ 	.word	0x00001bc0


	//   ....[72]....
        /*0418*/ 	.word	0x00001c00


	//   ....[73]....
        /*041c*/ 	.word	0x00001c60


	//   ....[74]....
        /*0420*/ 	.word	0x00001ca0


	//   ....[75]....
        /*0424*/ 	.word	0x00001cf0


	//   ....[76]....
        /*0428*/ 	.word	0x00001d30


	//   ....[77]....
        /*042c*/ 	.word	0x00001d70


	//   ....[78]....
        /*0430*/ 	.word	0x00001db0


	//   ....[79]....
        /*0434*/ 	.word	0x00001e00


	//   ....[80]....
        /*0438*/ 	.word	0x000021d0


	//   ....[81]....
        /*043c*/ 	.word	0x000021f0


	//   ....[82]....
        /*0440*/ 	.word	0x000022c0


	//   ....[83]....
        /*0444*/ 	.word	0x00002300


	//   ....[84]....
        /*0448*/ 	.word	0x00002370


	//   ....[85]....
        /*044c*/ 	.word	0x000023b0


	//   ....[86]....
        /*0450*/ 	.word	0x000023f0


	//   ....[87]....
        /*0454*/ 	.word	0x00002430


	//   ....[88]....
        /*0458*/ 	.word	0x000024a0


	//   ....[89]....
        /*045c*/ 	.word	0x000024c0


	//   ....[90]....
        /*0460*/ 	.word	0x000024d0


	//   ....[91]....
        /*0464*/ 	.word	0x00002520


	//   ....[92]....
        /*0468*/ 	.word	0x00002550


	//   ....[93]....
        /*046c*/ 	.word	0x00002580


	//   ....[94]....
        /*0470*/ 	.word	0x000025a0


	//   ....[95]....
        /*0474*/ 	.word	0x000025c0


	//   ....[96]....
        /*0478*/ 	.word	0x000025f0


	//   ....[97]....
        /*047c*/ 	.word	0x00002600


	//   ....[98]....
        /*0480*/ 	.word	0x00002610


	//   ....[99]....
        /*0484*/ 	.word	0x00002640


	//   ....[100]....
        /*0488*/ 	.word	0x00002660


	//   ....[101]....
        /*048c*/ 	.word	0x00002680


	//   ....[102]....
        /*0490*/ 	.word	0x000026a0


	//   ....[103]....
        /*0494*/ 	.word	0x000026f0


	//   ....[104]....
        /*0498*/ 	.word	0x00002700


	//   ....[105]....
        /*049c*/ 	.word	0x00002720


	//   ....[106]....
        /*04a0*/ 	.word	0x00002740


	//   ....[107]....
        /*04a4*/ 	.word	0x00002780


	//   ....[108]....
        /*04a8*/ 	.word	0x000027b0


	//   ....[109]....
        /*04ac*/ 	.word	0x000027d0


	//   ....[110]....
        /*04b0*/ 	.word	0x00002810


	//   ....[111]....
        /*04b4*/ 	.word	0x00002820


	//   ....[112]....
        /*04b8*/ 	.word	0x00002850


	//   ....[113]....
        /*04bc*/ 	.word	0x000028a0


	//   ....[114]....
        /*04c0*/ 	.word	0x000028c0


	//   ....[115]....
        /*04c4*/ 	.word	0x000028e0


	//   ....[116]....
        /*04c8*/ 	.word	0x00002900


	//   ....[117]....
        /*04cc*/ 	.word	0x00002920


	//   ....[118]....
        /*04d0*/ 	.word	0x00002950


	//   ....[119]....
        /*04d4*/ 	.word	0x00002970


	//   ....[120]....
        /*04d8*/ 	.word	0x000029a0


	//   ....[121]....
        /*04dc*/ 	.word	0x000029c0


	//   ....[122]....
        /*04e0*/ 	.word	0x000029e0


	//   ....[123]....
        /*04e4*/ 	.word	0x00002a00


	//   ....[124]....
        /*04e8*/ 	.word	0x00002a20


	//   ....[125]....
        /*04ec*/ 	.word	0x00002a40


	//   ....[126]....
        /*04f0*/ 	.word	0x00002a60


	//   ....[127]....
        /*04f4*/ 	.word	0x00002a70


	//   ....[128]....
        /*04f8*/ 	.word	0x00002a80


	//   ....[129]....
        /*04fc*/ 	.word	0x00002ad0


	//   ....[130]....
        /*0500*/ 	.word	0x00002ae0


	//   ....[131]....
        /*0504*/ 	.word	0x00002b00


	//   ....[132]....
        /*0508*/ 	.word	0x00002b30


	//   ....[133]....
        /*050c*/ 	.word	0x00002b40


	//   ....[134]....
        /*0510*/ 	.word	0x00002b60


	//   ....[135]....
        /*0514*/ 	.word	0x00002b80


	//   ....[136]....
        /*0518*/ 	.word	0x00002b90


	//   ....[137]....
        /*051c*/ 	.word	0x00002bc0


	//   ....[138]....
        /*0520*/ 	.word	0x00002bd0


	//   ....[139]....
        /*0524*/ 	.word	0x00002c20


	//   ....[140]....
        /*0528*/ 	.word	0x00002c40


	//   ....[141]....
        /*052c*/ 	.word	0x00002c60


	//   ....[142]....
        /*0530*/ 	.word	0x00002c80


	//   ....[143]....
        /*0534*/ 	.word	0x00002ca0


	//   ....[144]....
        /*0538*/ 	.word	0x00002cb0


	//   ....[145]....
        /*053c*/ 	.word	0x00002cc0


	//   ....[146]....
        /*0540*/ 	.word	0x00002cf0


	//   ....[147]....
        /*0544*/ 	.word	0x00002d10


	//   ....[148]....
        /*0548*/ 	.word	0x00002d20


	//   ....[149]....
        /*054c*/ 	.word	0x00002d50


	//   ....[150]....
        /*0550*/ 	.word	0x00002d90


	//   ....[151]....
        /*0554*/ 	.word	0x00002da0


	//   ....[152]....
        /*0558*/ 	.word	0x00002db0


	//   ....[153]....
        /*055c*/ 	.word	0x00002dc0


	//   ....[154]....
        /*0560*/ 	.word	0x00002e80


	//   ....[155]....
        /*0564*/ 	.word	0x00002ea0


	//   ....[156]....
        /*0568*/ 	.word	0x00002ec0


	//   ....[157]....
        /*056c*/ 	.word	0x00002ed0


	//   ....[158]....
        /*0570*/ 	.word	0x00002ee0


	//   ....[159]....
        /*0574*/ 	.word	0x00002ef0


	//----- nvinfo : EIATTR_EXIT_INSTR_OFFSETS
	.align		4
.L_25:
        /*0578*/ 	.byte	0x04, 0x1c
        /*057a*/ 	.short	(.L_27 - .L_26)


	//   ....[0]....
.L_26:
        /*057c*/ 	.word	0x000030d0


	//   ....[1]....
        /*0580*/ 	.word	0x00003120


	//----- nvinfo : EIATTR_REQNTID
	.align		4
.L_27:
        /*0584*/ 	.byte	0x04, 0x10
        /*0586*/ 	.short	(.L_29 - .L_28)
.L_28:
        /*0588*/ 	.word	0x00000100
        /*058c*/ 	.word	0x00000001
        /*0590*/ 	.word	0x00000001


	//----- nvinfo : EIATTR_CBANK_PARAM_SIZE
	.align		4
.L_29:
        /*0594*/ 	.byte	0x03, 0x19
        /*0596*/ 	.short	0x0028


	//----- nvinfo : EIATTR_PARAM_CBANK
	.align		4
        /*0598*/ 	.byte	0x04, 0x0a
        /*059a*/ 	.short	(.L_31 - .L_30)
	.align		4
.L_30:
        /*059c*/ 	.word	index@(.nv.constant0.triton_per_fused__log_softmax_convolution_37)
        /*05a0*/ 	.short	0x0210
        /*05a2*/ 	.short	0x0028


	//----- nvinfo : EIATTR_SW_WAR
	.align		4
.L_31:
        /*05a4*/ 	.byte	0x04, 0x36
        /*05a6*/ 	.short	(.L_33 - .L_32)
.L_32:
        /*05a8*/ 	.word	0x00000008
.L_33:


//--------------------- .nv.callgraph             --------------------------
	.section	.nv.callgraph,"",@"SHT_CUDA_CALLGRAPH"
	.align	4
	.sectionentsize	8
	.align		4
        /*0000*/ 	.word	0x00000000
	.align		4
        /*0004*/ 	.word	0xffffffff
	.align		4
        /*0008*/ 	.word	0x00000000
	.align		4
        /*000c*/ 	.word	0xfffffffe
	.align		4
        /*0010*/ 	.word	0x00000000
	.align		4
        /*0014*/ 	.word	0xfffffffd
	.align		4
        /*0018*/ 	.word	0x00000000
	.align		4
        /*001c*/ 	.word	0xfffffffc


//--------------------- .text.triton_per_fused__log_softmax_convolution_37 --------------------------
	.section	.text.triton_per_fused__log_softmax_convolution_37,"ax",@progbits
	.sectionflags	@"SHF_BARRIERS=1"
	.align	128
        .global         triton_per_fused__log_softmax_convolution_37
        .type           triton_per_fused__log_softmax_convolution_37,@function
        .size           triton_per_fused__log_softmax_convolution_37,(.L_x_1 - triton_per_fused__log_softmax_convolution_37)
        .other          triton_per_fused__log_softmax_convolution_37,@"STO_CUDA_ENTRY STV_DEFAULT"
triton_per_fused__log_softmax_convolution_37:
.text.triton_per_fused__log_softmax_convolution_37:
[----:B------:R-:W0:Y:S01]  /*0000*/  LDC R1, c[0x0][0x28] ;  /* 0x00000a00ff017b82 */ /* 0x000e220000000800 */
[----:B------:R-:W1:Y:S07]  /*0010*/  S2R R0, SR_TID.X ;  /* 0x0000000000007919 */ /* 0x000e6e0000002100 */
[----:B------:R-:W2:Y:S01]  /*0020*/  LDC.64 R14, c[0x0][0x218] ;  /* 0x00008600ff0e7b82 */ /* 0x000ea20000000a00 */
[----:B------:R-:W-:Y:S01]  /*0030*/  CS2R R22, SRZ ;  /* 0x0000000000167805 */ /* 0x000fe2000001ff00 */
[----:B------:R-:W-:Y:S01]  /*0040*/  IMAD.MOV.U32 R4, RZ, RZ, RZ ;  /* 0x000000ffff047224 */ /* 0x000fe200078e00ff */
[----:B------:R-:W3:Y:S01]  /*0050*/  S2R R7, SR_CTAID.X ;  /* 0x0000000000077919 */ /* 0x000ee20000002500 */
[----:B------:R-:W-:-:S04]  /*0060*/  ULDC.64 UR6, c[0x0][0x208] ;  /* 0x0000820000067ab9 */ /* 0x000fc80000000a00 */
[----:B------:R-:W4:Y:S01]  /*0070*/  LDC.64 R12, c[0x0][0x210] ;  /* 0x00008400ff0c7b82 */ /* 0x000f220000000a00 */
[----:B-1----:R-:W-:Y:S02]  /*0080*/  SHF.R.U32.HI R24, RZ, 0x5, R0 ;  /* 0x00000005ff187819 */ /* 0x002fe40000011600 */
[----:B------:R-:W-:Y:S01]  /*0090*/  LOP3.LUT R28, R0, 0x1f, RZ, 0xc0, !PT ;  /* 0x0000001f001c7812 */ /* 0x000fe200078ec0ff */
[----:B---3--:R-:W-:Y:S01]  /*00a0*/  IMAD.SHL.U32 R7, R7, 0x80, RZ ;  /* 0x0000008007077824 */ /* 0x008fe200078e00ff */
[----:B------:R-:W-:Y:S02]  /*00b0*/  SGXT.U32 R24, R24, 0x3 ;  /* 0x000000031818781a */ /* 0x000fe40000000000 */
[----:B------:R-:W-:Y:S02]  /*00c0*/  ISETP.GE.U32.AND P0, PT, R28, 0x15, PT ;  /* 0x000000151c00780c */ /* 0x000fe40003f06070 */
[----:B------:R-:W-:Y:S02]  /*00d0*/  LOP3.LUT R3, R7, R24, RZ, 0xfc, !PT ;  /* 0x0000001807037212 */ /* 0x000fe400078efcff */
[----:B------:R-:W-:-:S03]  /*00e0*/  LOP3.LUT R5, R0, 0x1f, RZ, 0xc0, !PT ;  /* 0x0000001f00057812 */ /* 0x000fc600078ec0ff */
[----:B------:R-:W-:Y:S02]  /*00f0*/  IMAD R3, R3, 0x15, R28 ;  /* 0x0000001503037824 */ /* 0x000fe400078e021c */
[----:B--2---:R-:W-:-:S04]  /*0100*/  IMAD.WIDE.U32 R14, R5, 0x4, R14 ;  /* 0x00000004050e7825 */ /* 0x004fc800078e000e */
[----:B----4-:R-:W-:Y:S01]  /*0110*/  IMAD.WIDE R2, R3, 0x4, R12 ;  /* 0x0000000403027825 */ /* 0x010fe200078e020c */
[----:B------:R1:W2:Y:S01]  /*0120*/  @!P0 LDG.E.EL R23, desc[UR6][R14.64] ;  /* 0x000000060e178981 */ /* 0x0002a2000c2e1900 */
[----:B------:R-:W-:Y:S02]  /*0130*/  LOP3.LUT R5, R7, 0x8, R24, 0xfe, !PT ;  /* 0x0000000807057812 */ /* 0x000fe400078efe18 */
[----:B------:R-:W-:Y:S01]  /*0140*/  CS2R R8, SRZ ;  /* 0x0000000000087805 */ /* 0x000fe2000001ff00 */
[----:B------:R3:W4:Y:S01]  /*0150*/  @!P0 LDG.E R4, desc[UR6][R2.64] ;  /* 0x0000000602048981 */ /* 0x000722000c1e1900 */
[----:B------:R-:W-:Y:S01]  /*0160*/  LOP3.LUT R19, R7, 0x18, R24, 0xfe, !PT ;  /* 0x0000001807137812 */ /* 0x000fe200078efe18 */
[----:B------:R-:W-:Y:S01]  /*0170*/  IMAD R5, R5, 0x15, R28 ;  /* 0x0000001505057824 */ /* 0x000fe200078e021c */
[----:B------:R-:W-:Y:S02]  /*0180*/  LOP3.LUT R17, R7, 0x10, R24, 0xfe, !PT ;  /* 0x0000001007117812 */ /* 0x000fe400078efe18 */
[----:B------:R-:W-:-:S02]  /*0190*/  CS2R R10, SRZ ;  /* 0x00000000000a7805 */ /* 0x000fc4000001ff00 */
[----:B------:R-:W-:Y:S01]  /*01a0*/  LOP3.LUT R21, R7, 0x20, R24, 0xfe, !PT ;  /* 0x0000002007157812 */ /* 0x000fe200078efe18 */
[----:B-1----:R-:W-:Y:S02]  /*01b0*/  IMAD R15, R19, 0x15, R28 ;  /* 0x00000015130f7824 */ /* 0x002fe400078e021c */
[----:B------:R-:W-:-:S04]  /*01c0*/  IMAD.WIDE R18, R5, 0x4, R12 ;  /* 0x0000000405127825 */ /* 0x000fc800078e020c */
[--C-:B------:R-:W-:Y:S01]  /*01d0*/  IMAD R17, R17, 0x15, R28.reuse ;  /* 0x0000001511117824 */ /* 0x100fe200078e021c */
[----:B------:R1:W5:Y:S01]  /*01e0*/  @!P0 LDG.E R9, desc[UR6][R18.64] ;  /* 0x0000000612098981 */ /* 0x000362000c1e1900 */
[----:B------:R-:W-:Y:S02]  /*01f0*/  IMAD R21, R21, 0x15, R28 ;  /* 0x0000001515157824 */ /* 0x000fe400078e021c */
[----:B---3--:R-:W-:-:S04]  /*0200*/  IMAD.WIDE R2, R17, 0x4, R12 ;  /* 0x0000000411027825 */ /* 0x008fc800078e020c */
[--C-:B------:R-:W-:Y:S01]  /*0210*/  IMAD.WIDE R16, R21, 0x4, R12.reuse ;  /* 0x0000000415107825 */ /* 0x100fe200078e020c */
[----:B------:R3:W5:Y:S01]  /*0220*/  @!P0 LDG.E R10, desc[UR6][R2.64] ;  /* 0x00000006020a8981 */ /* 0x000762000c1e1900 */
[----:B------:R-:W-:Y:S02]  /*0230*/  LOP3.LUT R21, R7, 0x28, R24, 0xfe, !PT ;  /* 0x0000002807157812 */ /* 0x000fe400078efe18 */
[----:B------:R-:W-:Y:S01]  /*0240*/  IMAD.WIDE R14, R15, 0x4, R12 ;  /* 0x000000040f0e7825 */ /* 0x000fe200078e020c */
[----:B------:R-:W-:Y:S01]  /*0250*/  LOP3.LUT R27, R7, 0x38, R24, 0xfe, !PT ;  /* 0x00000038071b7812 */ /* 0x000fe200078efe18 */
[----:B------:R-:W5:Y:S01]  /*0260*/  @!P0 LDG.E R11, desc[UR6][R16.64] ;  /* 0x00000006100b8981 */ /* 0x000f62000c1e1900 */
[----:B------:R-:W-:Y:S01]  /*0270*/  LOP3.LUT R25, R7, 0x30, R24, 0xfe, !PT ;  /* 0x0000003007197812 */ /* 0x000fe200078efe18 */
[----:B------:R-:W-:Y:S02]  /*0280*/  IMAD R21, R21, 0x15, R28 ;  /* 0x0000001515157824 */ /* 0x000fe400078e021c */
[----:B------:R3:W5:Y:S01]  /*0290*/  @!P0 LDG.E R8, desc[UR6][R14.64] ;  /* 0x000000060e088981 */ /* 0x000762000c1e1900 */
[----:B------:R-:W-:-:S02]  /*02a0*/  IMAD.MOV.U32 R5, RZ, RZ, RZ ;  /* 0x000000ffff057224 */ /* 0x000fc400078e00ff */
[----:B-1----:R-:W-:Y:S01]  /*02b0*/  IMAD R19, R27, 0x15, R28 ;  /* 0x000000151b137824 */ /* 0x002fe200078e021c */
[----:B---3--:R-:W-:Y:S01]  /*02c0*/  LOP3.LUT R3, R7, 0x40, R24, 0xfe, !PT ;  /* 0x0000004007037812 */ /* 0x008fe200078efe18 */
[----:B------:R-:W-:-:S04]  /*02d0*/  IMAD.WIDE R26, R21, 0x4, R12 ;  /* 0x00000004151a7825 */ /* 0x000fc800078e020c */
[--C-:B------:R-:W-:Y:S01]  /*02e0*/  IMAD R25, R25, 0x15, R28.reuse ;  /* 0x0000001519197824 */ /* 0x100fe200078e021c */
[----:B0-----:R-:W-:Y:S01]  /*02f0*/  LOP3.LUT R15, R7, 0x48, R24, 0xfe, !PT ;  /* 0x00000048070f7812 */ /* 0x001fe200078efe18 */
[----:B------:R0:W3:Y:S01]  /*0300*/  @!P0 LDG.E R5, desc[UR6][R26.64] ;  /* 0x000000061a058981 */ /* 0x0000e2000c1e1900 */
[----:B------:R-:W-:Y:S02]  /*0310*/  IMAD R17, R3, 0x15, R28 ;  /* 0x0000001503117824 */ /* 0x000fe400078e021c */
[----:B------:R-:W-:-:S04]  /*0320*/  IMAD.WIDE R20, R25, 0x4, R12 ;  /* 0x0000000419147825 */ /* 0x000fc800078e020c */
[----:B------:R-:W-:Y:S02]  /*0330*/  IMAD R25, R15, 0x15, R28 ;  /* 0x000000150f197824 */ /* 0x000fe400078e021c */
[----:B------:R-:W-:Y:S02]  /*0340*/  IMAD.MOV.U32 R6, RZ, RZ, RZ ;  /* 0x000000ffff067224 */ /* 0x000fe400078e00ff */
[--C-:B------:R-:W-:Y:S01]  /*0350*/  IMAD.WIDE R18, R19, 0x4, R12.reuse ;  /* 0x0000000413127825 */ /* 0x100fe200078e020c */
[----:B------:R-:W-:Y:S02]  /*0360*/  CS2R R2, SRZ ;  /* 0x0000000000027805 */ /* 0x000fe4000001ff00 */
[----:B------:R-:W-:Y:S02]  /*0370*/  LOP3.LUT R29, R7, 0x58, R24, 0xfe, !PT ;  /* 0x00000058071d7812 */ /* 0x000fe400078efe18 */
[----:B0-----:R-:W-:Y:S01]  /*0380*/  CS2R R26, SRZ ;  /* 0x00000000001a7805 */ /* 0x001fe2000001ff00 */
[--C-:B------:R-:W-:Y:S01]  /*0390*/  IMAD.WIDE R14, R17, 0x4, R12.reuse ;  /* 0x00000004110e7825 */ /* 0x100fe200078e020c */
[----:B------:R0:W3:Y:S03]  /*03a0*/  @!P0 LDG.E R6, desc[UR6][R18.64] ;  /* 0x0000000612068981 */ /* 0x0000e6000c1e1900 */
[----:B------:R-:W-:Y:S01]  /*03b0*/  IMAD.WIDE R16, R25, 0x4, R12 ;  /* 0x0000000419107825 */ /* 0x000fe200078e020c */
[----:B------:R-:W-:Y:S01]  /*03c0*/  LOP3.LUT R25, R7, 0x50, R24, 0xfe, !PT ;  /* 0x0000005007197812 */ /* 0x000fe200078efe18 */
[----:B------:R1:W3:Y:S04]  /*03d0*/  @!P0 LDG.E R2, desc[UR6][R14.64] ;  /* 0x000000060e028981 */ /* 0x0002e8000c1e1900 */
[----:B------:R1:W3:Y:S01]  /*03e0*/  @!P0 LDG.E R22, desc[UR6][R20.64] ;  /* 0x0000000614168981 */ /* 0x0002e2000c1e1900 */
[----:B0-----:R-:W-:Y:S01]  /*03f0*/  IMAD R19, R25, 0x15, R28 ;  /* 0x0000001519137824 */ /* 0x001fe200078e021c */
[----:B------:R-:W-:-:S02]  /*0400*/  LOP3.LUT R25, R7, 0x60, R24, 0xfe, !PT ;  /* 0x0000006007197812 */ /* 0x000fc400078efe18 */
[----:B------:R0:W3:Y:S01]  /*0410*/  @!P0 LDG.E R3, desc[UR6][R16.64] ;  /* 0x0000000610038981 */ /* 0x0000e2000c1e1900 */
[----:B------:R-:W-:Y:S01]  /*0420*/  IMAD.WIDE R18, R19, 0x4, R12 ;  /* 0x0000000413127825 */ /* 0x000fe200078e020c */
[----:B-1----:R-:W-:Y:S02]  /*0430*/  LOP3.LUT R15, R7, 0x68, R24, 0xfe, !PT ;  /* 0x00000068070f7812 */ /* 0x002fe400078efe18 */
[----:B------:R-:W-:Y:S01]  /*0440*/  LOP3.LUT R14, R7, 0x78, R24, 0xfe, !PT ;  /* 0x00000078070e7812 */ /* 0x000fe200078efe18 */
[----:B------:R-:W-:Y:S01]  /*0450*/  IMAD R21, R29, 0x15, R28 ;  /* 0x000000151d157824 */ /* 0x000fe200078e021c */
[----:B------:R1:W3:Y:S01]  /*0460*/  @!P0 LDG.E R26, desc[UR6][R18.64] ;  /* 0x00000006121a8981 */ /* 0x0002e2000c1e1900 */
[----:B0-----:R-:W-:Y:S02]  /*0470*/  LOP3.LUT R17, R7, 0x70, R24, 0xfe, !PT ;  /* 0x0000007007117812 */ /* 0x001fe400078efe18 */
[----:B------:R-:W-:-:S04]  /*0480*/  IMAD.WIDE R20, R21, 0x4, R12 ;  /* 0x0000000415147825 */ /* 0x000fc800078e020c */
[--C-:B------:R-:W-:Y:S01]  /*0490*/  IMAD R15, R15, 0x15, R28.reuse ;  /* 0x000000150f0f7824 */ /* 0x100fe200078e021c */
[----:B------:R0:W3:Y:S01]  /*04a0*/  @!P0 LDG.E R27, desc[UR6][R20.64] ;  /* 0x00000006141b8981 */ /* 0x0000e2000c1e1900 */
[--C-:B-1----:R-:W-:Y:S02]  /*04b0*/  IMAD R19, R17, 0x15, R28.reuse ;  /* 0x0000001511137824 */ /* 0x102fe400078e021c */
[--C-:B------:R-:W-:Y:S02]  /*04c0*/  IMAD R25, R25, 0x15, R28.reuse ;  /* 0x0000001519197824 */ /* 0x100fe400078e021c */
[----:B------:R-:W-:Y:S02]  /*04d0*/  IMAD R28, R14, 0x15, R28 ;  /* 0x000000150e1c7824 */ /* 0x000fe400078e021c */
[----:B------:R-:W-:-:S04]  /*04e0*/  IMAD.WIDE R16, R15, 0x4, R12 ;  /* 0x000000040f107825 */ /* 0x000fc800078e020c */
[----:B------:R-:W-:-:S04]  /*04f0*/  IMAD.WIDE R14, R19, 0x4, R12 ;  /* 0x00000004130e7825 */ /* 0x000fc800078e020c */
[----:B------:R-:W-:Y:S02]  /*0500*/  IMAD.MOV.U32 R29, RZ, RZ, RZ ;  /* 0x000000ffff1d7224 */ /* 0x000fe400078e00ff */
[----:B------:R-:W-:-:S04]  /*0510*/  IMAD.WIDE R24, R25, 0x4, R12 ;  /* 0x0000000419187825 */ /* 0x000fc800078e020c */
[----:B------:R-:W-:Y:S01]  /*0520*/  IMAD.MOV.U32 R18, RZ, RZ, RZ ;  /* 0x000000ffff127224 */ /* 0x000fe200078e00ff */
[----:B------:R1:W3:Y:S01]  /*0530*/  @!P0 LDG.E R29, desc[UR6][R24.64] ;  /* 0x00000006181d8981 */ /* 0x0002e2000c1e1900 */
[----:B------:R-:W-:Y:S02]  /*0540*/  IMAD.MOV.U32 R19, RZ, RZ, RZ ;  /* 0x000000ffff137224 */ /* 0x000fe400078e00ff */
[----:B0-----:R-:W-:Y:S02]  /*0550*/  IMAD.MOV.U32 R20, RZ, RZ, RZ ;  /* 0x000000ffff147224 */ /* 0x001fe400078e00ff */
[----:B------:R-:W-:Y:S01]  /*0560*/  IMAD.WIDE R12, R28, 0x4, R12 ;  /* 0x000000041c0c7825 */ /* 0x000fe200078e020c */
[----:B------:R-:W3:Y:S04]  /*0570*/  @!P0 LDG.E R18, desc[UR6][R16.64] ;  /* 0x0000000610128981 */ /* 0x000ee8000c1e1900 */
[----:B------:R0:W3:Y:S04]  /*0580*/  @!P0 LDG.E R19, desc[UR6][R14.64] ;  /* 0x000000060e138981 */ /* 0x0000e8000c1e1900 */
[----:B------:R0:W3:Y:S01]  /*0590*/  @!P0 LDG.E R20, desc[UR6][R12.64] ;  /* 0x000000060c148981 */ /* 0x0000e2000c1e1900 */
[----:B--2---:R-:W-:-:S02]  /*05a0*/  SEL R23, R23, RZ, !P0 ;  /* 0x000000ff17177207 */ /* 0x004fc40004000000 */
[----:B----4-:R-:W-:-:S05]  /*05b0*/  SEL R4, R4, RZ, !P0 ;  /* 0x000000ff04047207 */ /* 0x010fca0004000000 */
[----:B------:R-:W-:-:S05]  /*05c0*/  FADD R4, R4, R23 ;  /* 0x0000001704047221 */ /* 0x000fca0000000000 */
[----:B------:R-:W-:Y:S02]  /*05d0*/  FSEL R21, R4, -INF , !P0 ;  /* 0xff80000004157808 */ /* 0x000fe40004000000 */
[----:B-----5:R-:W-:-:S03]  /*05e0*/  SEL R28, R9, RZ, !P0 ;  /* 0x000000ff091c7207 */ /* 0x020fc60004000000 */
[----:B-1----:R-:W1:Y:S02]  /*05f0*/  SHFL.BFLY PT, R24, R21, 0x10, 0x1f ;  /* 0x0e001f0015187f89 */ /* 0x002e6400000e0000 */
[----:B------:R-:W-:Y:S01]  /*0600*/  FADD R9, R28, R23 ;  /* 0x000000171c097221 */ /* 0x000fe20000000000 */
[----:B------:R-:W-:-:S04]  /*0610*/  SEL R10, R10, RZ, !P0 ;  /* 0x000000ff0a0a7207 */ /* 0x000fc80004000000 */
[----:B0-----:R-:W-:Y:S01]  /*0620*/  FSEL R14, R9, -INF , !P0 ;  /* 0xff800000090e7808 */ /* 0x001fe20004000000 */
[----:B------:R-:W-:-:S04]  /*0630*/  FADD R17, R10, R23 ;  /* 0x000000170a117221 */ /* 0x000fc80000000000 */
[----:B------:R-:W0:Y:S01]  /*0640*/  SHFL.BFLY PT, R13, R14, 0x10, 0x1f ;  /* 0x0e001f000e0d7f89 */ /* 0x000e2200000e0000 */
[----:B------:R-:W-:Y:S02]  /*0650*/  FSEL R10, R17, -INF , !P0 ;  /* 0xff800000110a7808 */ /* 0x000fe40004000000 */
[----:B------:R-:W-:-:S03]  /*0660*/  SEL R8, R8, RZ, !P0 ;  /* 0x000000ff08087207 */ /* 0x000fc60004000000 */
[----:B------:R-:W2:Y:S01]  /*0670*/  SHFL.BFLY PT, R15, R10, 0x10, 0x1f ;  /* 0x0e001f000a0f7f89 */ /* 0x000ea200000e0000 */
[----:B-1----:R-:W-:Y:S01]  /*0680*/  FSETP.GT.AND P1, PT, R21, R24, PT ;  /* 0x000000181500720b */ /* 0x002fe20003f24000 */
[----:B------:R-:W-:Y:S01]  /*0690*/  FADD R8, R8, R23 ;  /* 0x0000001708087221 */ /* 0x000fe20000000000 */
[----:B------:R-:W-:Y:S02]  /*06a0*/  FSETP.NAN.AND P3, PT, R14, R14, PT ;  /* 0x0000000e0e00720b */ /* 0x000fe40003f68000 */
[----:B---3--:R-:W-:Y:S02]  /*06b0*/  SEL R16, R5, RZ, !P0 ;  /* 0x000000ff05107207 */ /* 0x008fe40004000000 */
[----:B------:R-:W-:Y:S02]  /*06c0*/  FSETP.NAN.AND P2, PT, R21, R21, PT ;  /* 0x000000151500720b */ /* 0x000fe40003f48000 */
[----:B------:R-:W-:Y:S02]  /*06d0*/  FSEL R5, R8, -INF , !P0 ;  /* 0xff80000008057808 */ /* 0x000fe40004000000 */
[----:B------:R-:W-:-:S03]  /*06e0*/  FSETP.NAN.AND P4, PT, R10, R10, PT ;  /* 0x0000000a0a00720b */ /* 0x000fc60003f88000 */
[----:B------:R-:W-:Y:S01]  /*06f0*/  @!P1 FSEL R21, R21, R24, P2 ;  /* 0x0000001815159208 */ /* 0x000fe20001000000 */
[----:B------:R-:W1:Y:S01]  /*0700*/  SHFL.BFLY PT, R28, R5, 0x10, 0x1f ;  /* 0x0e001f00051c7f89 */ /* 0x000e6200000e0000 */
[----:B0-----:R-:W-:-:S04]  /*0710*/  FSETP.GT.AND P1, PT, R14, R13, PT ;  /* 0x0000000d0e00720b */ /* 0x001fc80003f24000 */
[----:B------:R-:W-:Y:S02]  /*0720*/  @!P3 FSEL R14, R14, R13, P1 ;  /* 0x0000000d0e0eb208 */ /* 0x000fe40000800000 */
[----:B------:R-:W-:Y:S02]  /*0730*/  SEL R12, R11, RZ, !P0 ;  /* 0x000000ff0b0c7207 */ /* 0x000fe40004000000 */
[CC--:B--2---:R-:W-:Y:S01]  /*0740*/  FSETP.GT.AND P2, PT, R10.reuse, R15.reuse, PT ;  /* 0x0000000f0a00720b */ /* 0x0c4fe20003f44000 */
[----:B------:R-:W0:Y:S03]  /*0750*/  SHFL.BFLY PT, R11, R14, 0x8, 0x1f ;  /* 0x0d001f000e0b7f89 */ /* 0x000e2600000e0000 */
[----:B------:R-:W-:Y:S02]  /*0760*/  @!P4 FSEL R10, R10, R15, P2 ;  /* 0x0000000f0a0ac208 */ /* 0x000fe40001000000 */
[----:B------:R-:W-:-:S02]  /*0770*/  FSETP.NAN.AND P2, PT, R5, R5, PT ;  /* 0x000000050500720b */ /* 0x000fc40003f48000 */
[----:B------:R-:W-:Y:S02]  /*0780*/  SEL R24, R3, RZ, !P0 ;  /* 0x000000ff03187207 */ /* 0x000fe40004000000 */
[----:B------:R-:W2:Y:S01]  /*0790*/  SHFL.BFLY PT, R3, R21, 0x8, 0x1f ;  /* 0x0d001f0015037f89 */ /* 0x000ea200000e0000 */
[----:B------:R-:W-:-:S03]  /*07a0*/  SEL R22, R22, RZ, !P0 ;  /* 0x000000ff16167207 */ /* 0x000fc60004000000 */
[----:B------:R-:W3:Y:S01]  /*07b0*/  SHFL.BFLY PT, R13, R10, 0x8, 0x1f ;  /* 0x0d001f000a0d7f89 */ /* 0x000ee200000e0000 */
[CC--:B-1----:R-:W-:Y:S02]  /*07c0*/  FSETP.GT.AND P1, PT, R5.reuse, R28.reuse, PT ;  /* 0x0000001c0500720b */ /* 0x0c2fe40003f24000 */
[----:B------:R-:W-:Y:S02]  /*07d0*/  SEL R6, R6, RZ, !P0 ;  /* 0x000000ff06067207 */ /* 0x000fe40004000000 */
[----:B------:R-:W-:Y:S02]  /*07e0*/  SEL R2, R2, RZ, !P0 ;  /* 0x000000ff02027207 */ /* 0x000fe40004000000 */
[----:B------:R-:W-:Y:S02]  /*07f0*/  SEL R26, R26, RZ, !P0 ;  /* 0x000000ff1a1a7207 */ /* 0x000fe40004000000 */
[----:B------:R-:W-:Y:S02]  /*0800*/  @!P2 FSEL R5, R5, R28, P1 ;  /* 0x0000001c0505a208 */ /* 0x000fe40000800000 */
[----:B------:R-:W-:Y:S01]  /*0810*/  SEL R27, R27, RZ, !P0 ;  /* 0x000000ff1b1b7207 */ /* 0x000fe20004000000 */
[--C-:B------:R-:W-:Y:S01]  /*0820*/  FADD R12, R12, R23.reuse ;  /* 0x000000170c0c7221 */ /* 0x100fe20000000000 */
[--C-:B------:R-:W-:Y:S01]  /*0830*/  FADD R16, R16, R23.reuse ;  /* 0x0000001710107221 */ /* 0x100fe20000000000 */
[--C-:B------:R-:W-:Y:S01]  /*0840*/  FADD R22, R22, R23.reuse ;  /* 0x0000001716167221 */ /* 0x100fe20000000000 */
[--C-:B------:R-:W-:Y:S01]  /*0850*/  FADD R6, R6, R23.reuse ;  /* 0x0000001706067221 */ /* 0x100fe20000000000 */
[--C-:B------:R-:W-:Y:S01]  /*0860*/  FADD R2, R2, R23.reuse ;  /* 0x0000001702027221 */ /* 0x100fe20000000000 */
[--C-:B------:R-:W-:Y:S01]  /*0870*/  FADD R24, R24, R23.reuse ;  /* 0x0000001718187221 */ /* 0x100fe20000000000 */
[--C-:B------:R-:W-:Y:S01]  /*0880*/  FADD R26, R26, R23.reuse ;  /* 0x000000171a1a7221 */ /* 0x100fe20000000000 */
[----:B------:R-:W-:Y:S01]  /*0890*/  FADD R27, R27, R23 ;  /* 0x000000171b1b7221 */ /* 0x000fe20000000000 */
[----:B0-----:R-:W-:-:S02]  /*08a0*/  FSETP.GT.AND P4, PT, R14, R11, PT ;  /* 0x0000000b0e00720b */ /* 0x001fc40003f84000 */
[----:B------:R-:W-:Y:S02]  /*08b0*/  SEL R29, R29, RZ, !P0 ;  /* 0x000000ff1d1d7207 */ /* 0x000fe40004000000 */
[----:B------:R-:W-:Y:S02]  /*08c0*/  SEL R18, R18, RZ, !P0 ;  /* 0x000000ff12127207 */ /* 0x000fe40004000000 */
[----:B------:R-:W-:Y:S02]  /*08d0*/  SEL R19, R19, RZ, !P0 ;  /* 0x000000ff13137207 */ /* 0x000fe40004000000 */
[----:B------:R-:W-:Y:S01]  /*08e0*/  SEL R20, R20, RZ, !P0 ;  /* 0x000000ff14147207 */ /* 0x000fe20004000000 */
[--C-:B------:R-:W-:Y:S01]  /*08f0*/  FADD R29, R29, R23.reuse ;  /* 0x000000171d1d7221 */ /* 0x100fe20000000000 */
[--C-:B------:R-:W-:Y:S01]  /*0900*/  FADD R18, R18, R23.reuse ;  /* 0x0000001712127221 */ /* 0x100fe20000000000 */
[--C-:B------:R-:W-:Y:S02]  /*0910*/  FADD R19, R19, R23.reuse ;  /* 0x0000001713137221 */ /* 0x100fe40000000000 */
[----:B------:R-:W-:-:S02]  /*0920*/  FADD R20, R20, R23 ;  /* 0x0000001714147221 */ /* 0x000fc40000000000 */
[----:B------:R-:W0:Y:S01]  /*0930*/  SHFL.BFLY PT, R23, R5, 0x8, 0x1f ;  /* 0x0d001f0005177f89 */ /* 0x000e2200000e0000 */
[----:B------:R-:W-:Y:S02]  /*0940*/  FSETP.NAN.AND P5, PT, R14, R14, PT ;  /* 0x0000000e0e00720b */ /* 0x000fe40003fa8000 */
[----:B------:R-:W-:Y:S02]  /*0950*/  FSEL R15, R12, -INF , !P0 ;  /* 0xff8000000c0f7808 */ /* 0x000fe40004000000 */
[----:B--2---:R-:W-:Y:S02]  /*0960*/  FSETP.GT.AND P2, PT, R21, R3, PT ;  /* 0x000000031500720b */ /* 0x004fe40003f44000 */
[----:B------:R-:W-:Y:S02]  /*0970*/  @!P4 FSEL R14, R14, R11, P5 ;  /* 0x0000000b0e0ec208 */ /* 0x000fe40002800000 */
[----:B------:R-:W1:Y:S01]  /*0980*/  SHFL.BFLY PT, R11, R15, 0x10, 0x1f ;  /* 0x0e001f000f0b7f89 */ /* 0x000e6200000e0000 */
[----:B---3--:R-:W-:-:S02]  /*0990*/  FSETP.GT.AND P1, PT, R10, R13, PT ;  /* 0x0000000d0a00720b */ /* 0x008fc40003f24000 */
[----:B------:R-:W-:-:S06]  /*09a0*/  FSETP.NAN.AND P3, PT, R21, R21, PT ;  /* 0x000000151500720b */ /* 0x000fcc0003f68000 */
[----:B------:R-:W-:Y:S02]  /*09b0*/  @!P2 FSEL R21, R21, R3, P3 ;  /* 0x000000031515a208 */ /* 0x000fe40001800000 */
[C---:B------:R-:W-:Y:S02]  /*09c0*/  FSETP.NAN.AND P2, PT, R10.reuse, R10, PT ;  /* 0x0000000a0a00720b */ /* 0x040fe40003f48000 */
[----:B0-----:R-:W-:Y:S02]  /*09d0*/  FSETP.GT.AND P3, PT, R5, R23, PT ;  /* 0x000000170500720b */ /* 0x001fe40003f64000 */
[----:B------:R-:W-:Y:S02]  /*09e0*/  @!P1 FSEL R10, R10, R13, P2 ;  /* 0x0000000d0a0a9208 */ /* 0x000fe40001000000 */
[----:B------:R-:W-:Y:S01]  /*09f0*/  FSETP.NAN.AND P2, PT, R15, R15, PT ;  /* 0x0000000f0f00720b */ /* 0x000fe20003f48000 */
[----:B------:R-:W0:Y:S01]  /*0a00*/  SHFL.BFLY PT, R28, R21, 0x4, 0x1f ;  /* 0x0c801f00151c7f89 */ /* 0x000e2200000e0000 */
[----:B------:R-:W-:-:S03]  /*0a10*/  FSETP.NAN.AND P1, PT, R5, R5, PT ;  /* 0x000000050500720b */ /* 0x000fc60003f28000 */
[----:B------:R-:W2:Y:S04]  /*0a20*/  SHFL.BFLY PT, R3, R14, 0x4, 0x1f ;  /* 0x0c801f000e037f89 */ /* 0x000ea800000e0000 */
[----:B------:R-:W-:Y:S02]  /*0a30*/  @!P3 FSEL R5, R5, R23, P1 ;  /* 0x000000170505b208 */ /* 0x000fe40000800000 */
[----:B-1----:R-:W-:-:S04]  /*0a40*/  FSETP.GT.AND P1, PT, R15, R11, PT ;  /* 0x0000000b0f00720b */ /* 0x002fc80003f24000 */
[----:B------:R-:W-:-:S05]  /*0a50*/  @!P2 FSEL R15, R15, R11, P1 ;  /* 0x0000000b0f0fa208 */ /* 0x000fca0000800000 */
[----:B------:R-:W1:Y:S04]  /*0a60*/  SHFL.BFLY PT, R13, R15, 0x8, 0x1f ;  /* 0x0d001f000f0d7f89 */ /* 0x000e6800000e0000 */
[----:B------:R-:W3:Y:S01]  /*0a70*/  SHFL.BFLY PT, R11, R10, 0x4, 0x1f ;  /* 0x0c801f000a0b7f89 */ /* 0x000ee200000e0000 */
[C---:B0-----:R-:W-:Y:S02]  /*0a80*/  FSETP.GT.AND P1, PT, R21.reuse, R28, PT ;  /* 0x0000001c1500720b */ /* 0x041fe40003f24000 */
[----:B--2---:R-:W-:Y:S02]  /*0a90*/  FSETP.GT.AND P3, PT, R14, R3, PT ;  /* 0x000000030e00720b */ /* 0x004fe40003f64000 */
[----:B------:R-:W-:-:S09]  /*0aa0*/  FSETP.NAN.AND P2, PT, R21, R21, PT ;  /* 0x000000151500720b */ /* 0x000fd20003f48000 */
[----:B------:R-:W-:Y:S02]  /*0ab0*/  @!P1 FSEL R21, R21, R28, P2 ;  /* 0x0000001c15159208 */ /* 0x000fe40001000000 */
[C---:B------:R-:W-:Y:S01]  /*0ac0*/  FSETP.NAN.AND P1, PT, R14.reuse, R14, PT ;  /* 0x0000000e0e00720b */ /* 0x040fe20003f28000 */
[----:B------:R-:W0:Y:S01]  /*0ad0*/  SHFL.BFLY PT, R28, R5, 0x4, 0x1f ;  /* 0x0c801f00051c7f89 */ /* 0x000e2200000e0000 */
[C---:B-1----:R-:W-:Y:S02]  /*0ae0*/  FSETP.GT.AND P2, PT, R15.reuse, R13, PT ;  /* 0x0000000d0f00720b */ /* 0x042fe40003f44000 */
[----:B------:R-:W-:Y:S02]  /*0af0*/  @!P3 FSEL R14, R14, R3, P1 ;  /* 0x000000030e0eb208 */ /* 0x000fe40000800000 */
[----:B---3--:R-:W-:Y:S02]  /*0b00*/  FSETP.GT.AND P1, PT, R10, R11, PT ;  /* 0x0000000b0a00720b */ /* 0x008fe40003f24000 */
[----:B------:R-:W-:-:S07]  /*0b10*/  FSETP.NAN.AND P3, PT, R15, R15, PT ;  /* 0x0000000f0f00720b */ /* 0x000fce0003f68000 */
[----:B------:R-:W-:Y:S02]  /*0b20*/  @!P2 FSEL R15, R15, R13, P3 ;  /* 0x0000000d0f0fa208 */ /* 0x000fe40001800000 */
[----:B------:R-:W-:-:S04]  /*0b30*/  FSETP.NAN.AND P2, PT, R10, R10, PT ;  /* 0x0000000a0a00720b */ /* 0x000fc80003f48000 */
[----:B------:R-:W-:Y:S02]  /*0b40*/  @!P1 FSEL R10, R10, R11, P2 ;  /* 0x0000000b0a0a9208 */ /* 0x000fe40001000000 */
[----:B------:R-:W1:Y:S01]  /*0b50*/  SHFL.BFLY PT, R11, R15, 0x4, 0x1f ;  /* 0x0c801f000f0b7f89 */ /* 0x000e6200000e0000 */
[----:B0-----:R-:W-:-:S03]  /*0b60*/  FSETP.GT.AND P3, PT, R5, R28, PT ;  /* 0x0000001c0500720b */ /* 0x001fc60003f64000 */
[----:B------:R-:W0:Y:S01]  /*0b70*/  SHFL.BFLY PT, R3, R14, 0x2, 0x1f ;  /* 0x0c401f000e037f89 */ /* 0x000e2200000e0000 */
[----:B------:R-:W-:-:S09]  /*0b80*/  FSETP.NAN.AND P1, PT, R5, R5, PT ;  /* 0x000000050500720b */ /* 0x000fd20003f28000 */
[----:B------:R-:W-:Y:S02]  /*0b90*/  @!P3 FSEL R5, R5, R28, P1 ;  /* 0x0000001c0505b208 */ /* 0x000fe40000800000 */
[----:B------:R-:W2:Y:S01]  /*0ba0*/  SHFL.BFLY PT, R28, R21, 0x2, 0x1f ;  /* 0x0c401f00151c7f89 */ /* 0x000ea200000e0000 */
[C---:B-1----:R-:W-:Y:S02]  /*0bb0*/  FSETP.GT.AND P2, PT, R15.reuse, R11, PT ;  /* 0x0000000b0f00720b */ /* 0x042fe40003f44000 */
[----:B0-----:R-:W-:Y:S02]  /*0bc0*/  FSETP.GT.AND P3, PT, R14, R3, PT ;  /* 0x000000030e00720b */ /* 0x001fe40003f64000 */
[----:B------:R-:W-:-:S09]  /*0bd0*/  FSETP.NAN.AND P4, PT, R15, R15, PT ;  /* 0x0000000f0f00720b */ /* 0x000fd20003f88000 */
[----:B------:R-:W-:Y:S02]  /*0be0*/  @!P2 FSEL R15, R15, R11, P4 ;  /* 0x0000000b0f0fa208 */ /* 0x000fe40002000000 */
[C---:B------:R-:W-:Y:S02]  /*0bf0*/  FSETP.NAN.AND P4, PT, R14.reuse, R14, PT ;  /* 0x0000000e0e00720b */ /* 0x040fe40003f88000 */
[C---:B--2---:R-:W-:Y:S02]  /*0c00*/  FSETP.GT.AND P1, PT, R21.reuse, R28, PT ;  /* 0x0000001c1500720b */ /* 0x044fe40003f24000 */
[----:B------:R-:W-:Y:S02]  /*0c10*/  @!P3 FSEL R14, R14, R3, P4 ;  /* 0x000000030e0eb208 */ /* 0x000fe40002000000 */
[----:B------:R-:W0:Y:S01]  /*0c20*/  SHFL.BFLY PT, R3, R10, 0x2, 0x1f ;  /* 0x0c401f000a037f89 */ /* 0x000e2200000e0000 */
[----:B------:R-:W-:-:S08]  /*0c30*/  FSETP.NAN.AND P2, PT, R21, R21, PT ;  /* 0x000000151500720b */ /* 0x000fd00003f48000 */
[----:B------:R-:W-:Y:S02]  /*0c40*/  @!P1 FSEL R21, R21, R28, P2 ;  /* 0x0000001c15159208 */ /* 0x000fe40001000000 */
[----:B------:R-:W1:Y:S01]  /*0c50*/  SHFL.BFLY PT, R28, R5, 0x2, 0x1f ;  /* 0x0c401f00051c7f89 */ /* 0x000e6200000e0000 */
[----:B------:R-:W-:Y:S02]  /*0c60*/  FSETP.NAN.AND P2, PT, R10, R10, PT ;  /* 0x0000000a0a00720b */ /* 0x000fe40003f48000 */
[----:B------:R-:W-:Y:S01]  /*0c70*/  FSEL R11, R16, -INF , !P0 ;  /* 0xff800000100b7808 */ /* 0x000fe20004000000 */
[----:B------:R-:W2:Y:S01]  /*0c80*/  SHFL.BFLY PT, R13, R15, 0x2, 0x1f ;  /* 0x0c401f000f0d7f89 */ /* 0x000ea200000e0000 */
[----:B0-----:R-:W-:Y:S02]  /*0c90*/  FSETP.GT.AND P1, PT, R10, R3, PT ;  /* 0x000000030a00720b */ /* 0x001fe40003f24000 */
[C---:B------:R-:W-:Y:S02]  /*0ca0*/  FSETP.NAN.AND P4, PT, R5.reuse, R5, PT ;  /* 0x000000050500720b */ /* 0x040fe40003f88000 */
[----:B-1----:R-:W-:-:S09]  /*0cb0*/  FSETP.GT.AND P3, PT, R5, R28, PT ;  /* 0x0000001c0500720b */ /* 0x002fd20003f64000 */
[----:B------:R-:W-:Y:S02]  /*0cc0*/  @!P1 FSEL R10, R10, R3, P2 ;  /* 0x000000030a0a9208 */ /* 0x000fe40001000000 */
[----:B------:R-:W0:Y:S01]  /*0cd0*/  SHFL.BFLY PT, R3, R11, 0x10, 0x1f ;  /* 0x0e001f000b037f89 */ /* 0x000e2200000e0000 */
[----:B--2---:R-:W-:Y:S02]  /*0ce0*/  FSETP.GT.AND P5, PT, R15, R13, PT ;  /* 0x0000000d0f00720b */ /* 0x004fe40003fa4000 */
[----:B------:R-:W-:Y:S02]  /*0cf0*/  @!P3 FSEL R5, R5, R28, P4 ;  /* 0x0000001c0505b208 */ /* 0x000fe40002000000 */
[----:B------:R-:W-:Y:S01]  /*0d00*/  FSETP.NAN.AND P3, PT, R11, R11, PT ;  /* 0x0000000b0b00720b */ /* 0x000fe20003f68000 */
[----:B------:R-:W1:Y:S01]  /*0d10*/  SHFL.BFLY PT, R28, R21, 0x1, 0x1f ;  /* 0x0c201f00151c7f89 */ /* 0x000e6200000e0000 */
[----:B------:R-:W-:Y:S02]  /*0d20*/  FSETP.NAN.AND P1, PT, R15, R15, PT ;  /* 0x0000000f0f00720b */ /* 0x000fe40003f28000 */
[----:B0-----:R-:W-:-:S09]  /*0d30*/  FSETP.GT.AND P2, PT, R11, R3, PT ;  /* 0x000000030b00720b */ /* 0x001fd20003f44000 */
[----:B------:R-:W-:Y:S02]  /*0d40*/  @!P3 FSEL R11, R11, R3, P2 ;  /* 0x000000030b0bb208 */ /* 0x000fe40001000000 */
[----:B------:R-:W-:-:S03]  /*0d50*/  @!P5 FSEL R15, R15, R13, P1 ;  /* 0x0000000d0f0fd208 */ /* 0x000fc60000800000 */
[----:B------:R-:W0:Y:S01]  /*0d60*/  SHFL.BFLY PT, R13, R11, 0x8, 0x1f ;  /* 0x0d001f000b0d7f89 */ /* 0x000e2200000e0000 */
[----:B-1----:R-:W-:-:S03]  /*0d70*/  FSETP.GT.AND P1, PT, R21, R28, PT ;  /* 0x0000001c1500720b */ /* 0x002fc60003f24000 */
[----:B------:R-:W1:Y:S01]  /*0d80*/  SHFL.BFLY PT, R3, R14, 0x1, 0x1f ;  /* 0x0c201f000e037f89 */ /* 0x000e6200000e0000 */
[----:B------:R-:W-:-:S09]  /*0d90*/  FSETP.NAN.AND P2, PT, R21, R21, PT ;  /* 0x000000151500720b */ /* 0x000fd20003f48000 */
[----:B------:R-:W-:Y:S02]  /*0da0*/  @!P1 FSEL R21, R21, R28, P2 ;  /* 0x0000001c15159208 */ /* 0x000fe40001000000 */
[C---:B0-----:R-:W-:Y:S02]  /*0db0*/  FSETP.GT.AND P2, PT, R11.reuse, R13, PT ;  /* 0x0000000d0b00720b */ /* 0x041fe40003f44000 */
[----:B------:R-:W-:Y:S02]  /*0dc0*/  FSETP.NAN.AND P3, PT, R11, R11, PT ;  /* 0x0000000b0b00720b */ /* 0x000fe40003f68000 */
[----:B-1----:R-:W-:-:S09]  /*0dd0*/  FSETP.GT.AND P1, PT, R14, R3, PT ;  /* 0x000000030e00720b */ /* 0x002fd20003f24000 */
[----:B------:R-:W-:Y:S02]  /*0de0*/  @!P2 FSEL R11, R11, R13, P3 ;  /* 0x0000000d0b0ba208 */ /* 0x000fe40001800000 */
[----:B------:R-:W-:-:S03]  /*0df0*/  FSETP.NAN.AND P2, PT, R14, R14, PT ;  /* 0x0000000e0e00720b */ /* 0x000fc60003f48000 */
[----:B------:R-:W0:Y:S01]  /*0e00*/  SHFL.BFLY PT, R28, R11, 0x4, 0x1f ;  /* 0x0c801f000b1c7f89 */ /* 0x000e2200000e0000 */
[----:B------:R-:W-:-:S03]  /*0e10*/  @!P1 FSEL R14, R14, R3, P2 ;  /* 0x000000030e0e9208 */ /* 0x000fc60001000000 */
[----:B------:R-:W1:Y:S01]  /*0e20*/  SHFL.BFLY PT, R3, R10, 0x1, 0x1f ;  /* 0x0c201f000a037f89 */ /* 0x000e6200000e0000 */
[C---:B------:R-:W-:Y:S02]  /*0e30*/  FSETP.NAN.AND P4, PT, R11.reuse, R11, PT ;  /* 0x0000000b0b00720b */ /* 0x040fe40003f88000 */
[C---:B------:R-:W-:Y:S02]  /*0e40*/  FSETP.NAN.AND P2, PT, R10.reuse, R10, PT ;  /* 0x0000000a0a00720b */ /* 0x040fe40003f48000 */
[----:B0-----:R-:W-:Y:S02]  /*0e50*/  FSETP.GT.AND P3, PT, R11, R28, PT ;  /* 0x0000001c0b00720b */ /* 0x001fe40003f64000 */
[----:B-1----:R-:W-:-:S11]  /*0e60*/  FSETP.GT.AND P1, PT, R10, R3, PT ;  /* 0x000000030a00720b */ /* 0x002fd60003f24000 */
[----:B------:R-:W-:Y:S02]  /*0e70*/  @!P3 FSEL R11, R11, R28, P4 ;  /* 0x0000001c0b0bb208 */ /* 0x000fe40002000000 */
[----:B------:R-:W0:Y:S01]  /*0e80*/  SHFL.BFLY PT, R28, R5, 0x1, 0x1f ;  /* 0x0c201f00051c7f89 */ /* 0x000e2200000e0000 */
[----:B------:R-:W-:-:S03]  /*0e90*/  @!P1 FSEL R10, R10, R3, P2 ;  /* 0x000000030a0a9208 */ /* 0x000fc60001000000 */
[----:B------:R-:W1:Y:S01]  /*0ea0*/  SHFL.BFLY PT, R3, R11, 0x2, 0x1f ;  /* 0x0c401f000b037f89 */ /* 0x000e6200000e0000 */
[C---:B------:R-:W-:Y:S02]  /*0eb0*/  FSETP.NAN.AND P2, PT, R5.reuse, R5, PT ;  /* 0x000000050500720b */ /* 0x040fe40003f48000 */
[----:B0-----:R-:W-:Y:S02]  /*0ec0*/  FSETP.GT.AND P1, PT, R5, R28, PT ;  /* 0x0000001c0500720b */ /* 0x001fe40003f24000 */
[----:B-1----:R-:W-:-:S11]  /*0ed0*/  FSETP.GT.AND P3, PT, R11, R3, PT ;  /* 0x000000030b00720b */ /* 0x002fd60003f64000 */
[----:B------:R-:W-:Y:S02]  /*0ee0*/  @!P1 FSEL R5, R5, R28, P2 ;  /* 0x0000001c05059208 */ /* 0x000fe40001000000 */
[C---:B------:R-:W-:Y:S01]  /*0ef0*/  FSETP.NAN.AND P1, PT, R11.reuse, R11, PT ;  /* 0x0000000b0b00720b */ /* 0x040fe20003f28000 */
[----:B------:R-:W0:Y:S03]  /*0f00*/  SHFL.BFLY PT, R28, R15, 0x1, 0x1f ;  /* 0x0c201f000f1c7f89 */ /* 0x000e2600000e0000 */
[----:B------:R-:W-:-:S05]  /*0f10*/  @!P3 FSEL R11, R11, R3, P1 ;  /* 0x000000030b0bb208 */ /* 0x000fca0000800000 */
[----:B------:R-:W1:Y:S01]  /*0f20*/  SHFL.BFLY PT, R3, R11, 0x1, 0x1f ;  /* 0x0c201f000b037f89 */ /* 0x000e6200000e0000 */
[----:B------:R-:W2:Y:S01]  /*0f30*/  S2UR UR5, SR_CgaCtaId ;  /* 0x00000000000579c3 */ /* 0x000ea20000008800 */
[C---:B------:R-:W-:Y:S01]  /*0f40*/  FSETP.NAN.AND P2, PT, R15.reuse, R15, PT ;  /* 0x0000000f0f00720b */ /* 0x040fe20003f48000 */
[----:B------:R-:W-:Y:S01]  /*0f50*/  UMOV UR4, 0x400 ;  /* 0x0000040000047882 */ /* 0x000fe20000000000 */
[----:B------:R-:W-:Y:S02]  /*0f60*/  SHF.R.U32.HI R13, RZ, 0x5, R0 ;  /* 0x00000005ff0d7819 */ /* 0x000fe40000011600 */
[----:B0-----:R-:W-:Y:S02]  /*0f70*/  FSETP.GT.AND P1, PT, R15, R28, PT ;  /* 0x0000001c0f00720b */ /* 0x001fe40003f24000 */
[----:B-1----:R-:W-:Y:S01]  /*0f80*/  FSETP.GT.AND P3, PT, R11, R3, PT ;  /* 0x000000030b00720b */ /* 0x002fe20003f64000 */
[----:B--2---:R-:W-:Y:S01]  /*0f90*/  UPRMT UR4, UR5, 0x654, UR4 ;  /* 0x0000065405047896 */ /* 0x004fe20008000004 */
[----:B------:R-:W-:-:S09]  /*0fa0*/  SGXT.U32 R13, R13, 0x3 ;  /* 0x000000030d0d781a */ /* 0x000fd20000000000 */
[----:B------:R-:W-:Y:S02]  /*0fb0*/  @!P1 FSEL R15, R15, R28, P2 ;  /* 0x0000001c0f0f9208 */ /* 0x000fe40001000000 */
[----:B------:R-:W-:-:S04]  /*0fc0*/  FSETP.NAN.AND P1, PT, R11, R11, PT ;  /* 0x0000000b0b00720b */ /* 0x000fc80003f28000 */
[----:B------:R-:W-:Y:S02]  /*0fd0*/  @!P3 FSEL R11, R11, R3, P1 ;  /* 0x000000030b0bb208 */ /* 0x000fe40000800000 */
[----:B------:R-:W-:Y:S02]  /*0fe0*/  LEA R3, R13, UR4, 0x2 ;  /* 0x000000040d037c11 */ /* 0x000fe4000f8e10ff */
[----:B------:R-:W-:-:S05]  /*0ff0*/  FSEL R13, R22, -INF , !P0 ;  /* 0xff800000160d7808 */ /* 0x000fca0004000000 */
[----:B------:R-:W0:Y:S01]  /*1000*/  SHFL.BFLY PT, R28, R13, 0x10, 0x1f ;  /* 0x0e001f000d1c7f89 */ /* 0x000e2200000e0000 */
[C---:B------:R-:W-:Y:S02]  /*1010*/  FSETP.NAN.AND P2, PT, R13.reuse, R13, PT ;  /* 0x0000000d0d00720b */ /* 0x040fe40003f48000 */
[----:B0-----:R-:W-:-:S11]  /*1020*/  FSETP.GT.AND P1, PT, R13, R28, PT ;  /* 0x0000001c0d00720b */ /* 0x001fd60003f24000 */
[----:B------:R-:W-:-:S05]  /*1030*/  @!P2 FSEL R13, R13, R28, P1 ;  /* 0x0000001c0d0da208 */ /* 0x000fca0000800000 */
[----:B------:R-:W0:Y:S01]  /*1040*/  SHFL.BFLY PT, R28, R13, 0x8, 0x1f ;  /* 0x0d001f000d1c7f89 */ /* 0x000e2200000e0000 */
[C---:B------:R-:W-:Y:S02]  /*1050*/  FSETP.NAN.AND P2, PT, R13.reuse, R13, PT ;  /* 0x0000000d0d00720b */ /* 0x040fe40003f48000 */
[----:B0-----:R-:W-:-:S13]  /*1060*/  FSETP.GT.AND P1, PT, R13, R28, PT ;  /* 0x0000001c0d00720b */ /* 0x001fda0003f24000 */
        /* <DEDUP_REMOVED lines=10> */
[----:B------:R-:W-:Y:S01]  /*1110*/  FADD R4, R4, -R21 ;  /* 0x8000001504047221 */ /* 0x000fe20000000000 */
[C---:B------:R-:W-:Y:S02]  /*1120*/  FSETP.NAN.AND P2, PT, R13.reuse, R13, PT ;  /* 0x0000000d0d00720b */ /* 0x040fe40003f48000 */
[----:B------:R1:W-:Y:S02]  /*1130*/  STS [R3], R21 ;  /* 0x0000001503007388 */ /* 0x0003e40000000800 */
[----:B-1----:R-:W-:Y:S02]  /*1140*/  FSEL R21, R6, -INF , !P0 ;  /* 0xff80000006157808 */ /* 0x002fe40004000000 */
[----:B0-----:R-:W-:-:S13]  /*1150*/  FSETP.GT.AND P1, PT, R13, R28, PT ;  /* 0x0000001c0d00720b */ /* 0x001fda0003f24000 */
[----:B------:R-:W-:Y:S02]  /*1160*/  @!P1 FSEL R13, R13, R28, P2 ;  /* 0x0000001c0d0d9208 */ /* 0x000fe40001000000 */
        /* <DEDUP_REMOVED lines=9> */
[----:B------:R-:W-:Y:S01]  /*1200*/  FSETP.NAN.AND P2, PT, R21, R21, PT ;  /* 0x000000151500720b */ /* 0x000fe20003f48000 */
[----:B------:R-:W-:Y:S02]  /*1210*/  FADD R23, R9, -R14 ;  /* 0x8000000e09177221 */ /* 0x000fe40000000000 */
[----:B------:R-:W-:Y:S01]  /*1220*/  STS [R3+0x20], R14 ;  /* 0x0000200e03007388 */ /* 0x000fe20000000800 */
        /* <DEDUP_REMOVED lines=8> */
[----:B------:R-:W-:Y:S02]  /*12b0*/  FSEL R9, R2, -INF , !P0 ;  /* 0xff80000002097808 */ /* 0x000fe40004000000 */
        /* <DEDUP_REMOVED lines=23> */
[----:B------:R-:W-:Y:S02]  /*1430*/  @!P1 FSEL R9, R9, R10, P2 ;  /* 0x0000000a09099208 */ /* 0x000fe40001000000 */
        /* <DEDUP_REMOVED lines=20> */
[----:B------:R-:W-:Y:S01]  /*1580*/  FSETP.NAN.AND P2, PT, R10, R10, PT ;  /* 0x0000000a0a00720b */ /* 0x000fe20003f48000 */
[----:B------:R-:W-:Y:S01]  /*1590*/  FADD R14, R12, -R15 ;  /* 0x8000000f0c0e7221 */ /* 0x000fe20000000000 */
        /* <DEDUP_REMOVED lines=20> */
[----:B------:R-:W-:-:S03]  /*16e0*/  FSETP.NAN.AND P2, PT, R5, R5, PT ;  /* 0x000000050500720b */ /* 0x000fc60003f48000 */
[----:B------:R-:W-:Y:S01]  /*16f0*/  STS [R3+0x80], R15 ;  /* 0x0000800f03007388 */ /* 0x000fe20000000800 */
        /* <DEDUP_REMOVED lines=45> */
[----:B------:R1:W-:Y:S01]  /*19d0*/  STS [R3+0xc0], R13 ;  /* 0x0000c00d03007388 */ /* 0x0003e20000000800 */
[----:B0-----:R-:W-:Y:S01]  /*19e0*/  FSETP.GT.AND P1, PT, R28, R11, PT ;  /* 0x0000000b1c00720b */ /* 0x001fe20003f24000 */
[----:B-1----:R-:W-:-:S12]  /*19f0*/  FADD R13, R6, -R21 ;  /* 0x80000015060d7221 */ /* 0x002fd80000000000 */
        /* <DEDUP_REMOVED lines=43> */
[----:B------:R-:W-:Y:S02]  /*1cb0*/  FSETP.NAN.AND P2, PT, R6, R6, PT ;  /* 0x000000060600720b */ /* 0x000fe40003f48000 */
        /* <DEDUP_REMOVED lines=17> */
[----:B------:R-:W-:Y:S01]  /*1dd0*/  FMUL R4, R4, 1.4426950216293334961 ;  /* 0x3fb8aa3b04047820 */ /* 0x000fe20000400000 */
[----:B0-----:R-:W-:-:S13]  /*1de0*/  FSETP.GT.AND P1, PT, R2, R9, PT ;  /* 0x000000090200720b */ /* 0x001fda0003f24000 */
[----:B------:R-:W-:-:S05]  /*1df0*/  @!P1 FSEL R2, R2, R9, P2 ;  /* 0x0000000902029208 */ /* 0x000fca0001000000 */
[----:B------:R-:W0:Y:S01]  /*1e00*/  SHFL.BFLY PT, R9, R2, 0x1, 0x1f ;  /* 0x0c201f0002097f89 */ /* 0x000e2200000e0000 */
[----:B------:R-:W-:Y:S01]  /*1e10*/  FSETP.GEU.AND P2, PT, R4, -126, PT ;  /* 0xc2fc00000400780b */ /* 0x000fe20003f4e000 */
[----:B------:R-:W-:-:S12]  /*1e20*/  FMUL R21, R23, 1.4426950216293334961 ;  /* 0x3fb8aa3b17157820 */ /* 0x000fd80000400000 */
[----:B------:R-:W-:-:S06]  /*1e30*/  @!P2 FMUL R4, R4, 0.5 ;  /* 0x3f0000000404a820 */ /* 0x000fcc0000400000 */
[----:B------:R-:W1:Y:S01]  /*1e40*/  MUFU.EX2 R4, R4 ;  /* 0x0000000400047308 */ /* 0x000e620000000800 */
[C---:B0-----:R-:W-:Y:S02]  /*1e50*/  FSETP.GT.AND P1, PT, R2.reuse, R9, PT ;  /* 0x000000090200720b */ /* 0x041fe40003f24000 */
[----:B------:R-:W-:Y:S01]  /*1e60*/  FSETP.NAN.AND P3, PT, R2, R2, PT ;  /* 0x000000020200720b */ /* 0x000fe20003f68000 */
[----:B------:R-:W-:Y:S01]  /*1e70*/  FMUL R22, R22, 1.4426950216293334961 ;  /* 0x3fb8aa3b16167820 */ /* 0x000fe20000400000 */
[----:B------:R-:W-:-:S09]  /*1e80*/  FMUL R23, R16, 1.4426950216293334961 ;  /* 0x3fb8aa3b10177820 */ /* 0x000fd20000400000 */
[----:B------:R-:W-:Y:S02]  /*1e90*/  @!P1 FSEL R2, R2, R9, P3 ;  /* 0x0000000902029208 */ /* 0x000fe40001800000 */
[----:B------:R-:W-:Y:S01]  /*1ea0*/  FSETP.GEU.AND P1, PT, R21, -126, PT ;  /* 0xc2fc00001500780b */ /* 0x000fe20003f2e000 */
[----:B-1----:R-:W-:Y:S01]  /*1eb0*/  @!P2 FMUL R4, R4, R4 ;  /* 0x000000040404a220 */ /* 0x002fe20000400000 */
[----:B------:R-:W-:Y:S01]  /*1ec0*/  FSETP.GEU.AND P2, PT, R22, -126, PT ;  /* 0xc2fc00001600780b */ /* 0x000fe20003f4e000 */
[----:B------:R0:W-:Y:S01]  /*1ed0*/  STS [R3+0x120], R10 ;  /* 0x0001200a03007388 */ /* 0x0001e20000000800 */
[----:B------:R-:W-:Y:S01]  /*1ee0*/  FADD R24, R24, -R10 ;  /* 0x8000000a18187221 */ /* 0x000fe20000000000 */
[----:B------:R-:W-:Y:S01]  /*1ef0*/  FMUL R14, R14, 1.4426950216293334961 ;  /* 0x3fb8aa3b0e0e7820 */ /* 0x000fe20000400000 */
[----:B------:R-:W-:Y:S01]  /*1f00*/  FSETP.GEU.AND P3, PT, R23, -126, PT ;  /* 0xc2fc00001700780b */ /* 0x000fe20003f6e000 */
[----:B0-----:R-:W-:-:S06]  /*1f10*/  FMUL R10, R8, 1.4426950216293334961 ;  /* 0x3fb8aa3b080a7820 */ /* 0x001fcc0000400000 */
[----:B------:R-:W-:Y:S01]  /*1f20*/  @!P1 FMUL R21, R21, 0.5 ;  /* 0x3f00000015159820 */ /* 0x000fe20000400000 */
[----:B------:R-:W-:Y:S02]  /*1f30*/  FSETP.GEU.AND P5, PT, R14, -126, PT ;  /* 0xc2fc00000e00780b */ /* 0x000fe40003fae000 */
[----:B------:R-:W-:Y:S01]  /*1f40*/  FSETP.GEU.AND P6, PT, R10, -126, PT ;  /* 0xc2fc00000a00780b */ /* 0x000fe20003fce000 */
[----:B------:R0:W1:Y:S01]  /*1f50*/  MUFU.EX2 R8, R21 ;  /* 0x0000001500087308 */ /* 0x0000620000000800 */
[----:B------:R-:W-:Y:S01]  /*1f60*/  @!P2 FMUL R22, R22, 0.5 ;  /* 0x3f0000001616a820 */ /* 0x000fe20000400000 */
[----:B------:R2:W-:Y:S01]  /*1f70*/  STS [R3+0x140], R5 ;  /* 0x0001400503007388 */ /* 0x0005e20000000800 */
[----:B------:R-:W-:Y:S01]  /*1f80*/  FADD R26, R26, -R5 ;  /* 0x800000051a1a7221 */ /* 0x000fe20000000000 */
[----:B------:R-:W-:Y:S01]  /*1f90*/  @!P3 FMUL R23, R23, 0.5 ;  /* 0x3f0000001717b820 */ /* 0x000fe20000400000 */
[----:B0-----:R-:W-:-:S03]  /*1fa0*/  FMUL R21, R13, 1.4426950216293334961 ;  /* 0x3fb8aa3b0d157820 */ /* 0x001fc60000400000 */
[----:B--2---:R-:W0:Y:S02]  /*1fb0*/  MUFU.EX2 R5, R22 ;  /* 0x0000001600057308 */ /* 0x004e240000000800 */
[----:B------:R-:W-:Y:S02]  /*1fc0*/  @!P5 FMUL R14, R14, 0.5 ;  /* 0x3f0000000e0ed820 */ /* 0x000fe40000400000 */
[----:B------:R-:W-:Y:S01]  /*1fd0*/  @!P6 FMUL R10, R10, 0.5 ;  /* 0x3f0000000a0ae820 */ /* 0x000fe20000400000 */
[----:B------:R-:W-:-:S03]  /*1fe0*/  FADD R29, R29, -R28 ;  /* 0x8000001c1d1d7221 */ /* 0x000fc60000000000 */
[----:B------:R-:W2:Y:S01]  /*1ff0*/  MUFU.EX2 R13, R23 ;  /* 0x00000017000d7308 */ /* 0x000ea20000000800 */
[----:B------:R-:W-:Y:S01]  /*2000*/  FMUL R9, R17, 1.4426950216293334961 ;  /* 0x3fb8aa3b11097820 */ /* 0x000fe20000400000 */
[----:B-1----:R-:W-:Y:S01]  /*2010*/  @!P1 FMUL R8, R8, R8 ;  /* 0x0000000808089220 */ /* 0x002fe20000400000 */
[----:B------:R-:W-:Y:S01]  /*2020*/  FADD R17, R27, -R12 ;  /* 0x8000000c1b117221 */ /* 0x000fe20000000000 */
[----:B------:R1:W-:Y:S01]  /*2030*/  STS [R3+0x1a0], R11 ;  /* 0x0001a00b03007388 */ /* 0x0003e20000000800 */
[----:B------:R-:W-:Y:S01]  /*2040*/  FADD R18, R18, -R11 ;  /* 0x8000000b12127221 */ /* 0x000fe20000000000 */
[----:B------:R-:W-:Y:S02]  /*2050*/  FSETP.GEU.AND P1, PT, R21, -126, PT ;  /* 0xc2fc00001500780b */ /* 0x000fe40003f2e000 */
[----:B------:R-:W3:Y:S01]  /*2060*/  MUFU.EX2 R14, R14 ;  /* 0x0000000e000e7308 */ /* 0x000ee20000000800 */
[----:B------:R-:W-:Y:S01]  /*2070*/  FSETP.GEU.AND P4, PT, R9, -126, PT ;  /* 0xc2fc00000900780b */ /* 0x000fe20003f8e000 */
[----:B------:R-:W-:Y:S01]  /*2080*/  FMUL R17, R17, 1.4426950216293334961 ;  /* 0x3fb8aa3b11117820 */ /* 0x000fe20000400000 */
[----:B-1----:R-:W-:-:S05]  /*2090*/  FMUL R11, R29, 1.4426950216293334961 ;  /* 0x3fb8aa3b1d0b7820 */ /* 0x002fca0000400000 */
[----:B------:R-:W1:Y:S01]  /*20a0*/  MUFU.EX2 R10, R10 ;  /* 0x0000000a000a7308 */ /* 0x000e620000000800 */
[----:B0-----:R-:W-:Y:S01]  /*20b0*/  @!P2 FMUL R5, R5, R5 ;  /* 0x000000050505a220 */ /* 0x001fe20000400000 */
[----:B------:R-:W-:Y:S01]  /*20c0*/  FSETP.GEU.AND P2, PT, R11, -126, PT ;  /* 0xc2fc00000b00780b */ /* 0x000fe20003f4e000 */
[----:B--2---:R-:W-:Y:S01]  /*20d0*/  @!P3 FMUL R13, R13, R13 ;  /* 0x0000000d0d0db220 */ /* 0x004fe20000400000 */
[----:B------:R-:W-:Y:S01]  /*20e0*/  FSETP.GEU.AND P3, PT, R17, -126, PT ;  /* 0xc2fc00001100780b */ /* 0x000fe20003f6e000 */
[----:B------:R-:W-:Y:S01]  /*20f0*/  FMUL R24, R24, 1.4426950216293334961 ;  /* 0x3fb8aa3b18187820 */ /* 0x000fe20000400000 */
[----:B------:R-:W-:Y:S01]  /*2100*/  @!P1 FMUL R21, R21, 0.5 ;  /* 0x3f00000015159820 */ /* 0x000fe20000400000 */
[----:B---3--:R-:W-:Y:S01]  /*2110*/  @!P5 FMUL R14, R14, R14 ;  /* 0x0000000e0e0ed220 */ /* 0x008fe20000400000 */
[----:B------:R-:W-:Y:S01]  /*2120*/  @!P4 FMUL R9, R9, 0.5 ;  /* 0x3f0000000909c820 */ /* 0x000fe20000400000 */
[----:B------:R0:W-:Y:S01]  /*2130*/  STS [R3+0x160], R12 ;  /* 0x0001600c03007388 */ /* 0x0001e20000000800 */
[----:B-1----:R-:W-:Y:S01]  /*2140*/  @!P6 FMUL R10, R10, R10 ;  /* 0x0000000a0a0ae220 */ /* 0x002fe20000400000 */
[----:B------:R-:W-:-:S04]  /*2150*/  FSETP.GEU.AND P6, PT, R24, -126, PT ;  /* 0xc2fc00001800780b */ /* 0x000fc80003fce000 */
[----:B------:R-:W-:Y:S01]  /*2160*/  @!P2 FMUL R11, R11, 0.5 ;  /* 0x3f0000000b0ba820 */ /* 0x000fe20000400000 */
[----:B------:R-:W-:Y:S01]  /*2170*/  FSEL R22, R14, RZ, !P0 ;  /* 0x000000ff0e167208 */ /* 0x000fe20004000000 */
[----:B0-----:R0:W1:Y:S01]  /*2180*/  MUFU.EX2 R12, R21 ;  /* 0x00000015000c7308 */ /* 0x0010620000000800 */
[----:B------:R-:W-:Y:S01]  /*2190*/  @!P3 FMUL R17, R17, 0.5 ;  /* 0x3f0000001111b820 */ /* 0x000fe20000400000 */
[----:B------:R-:W-:Y:S01]  /*21a0*/  FSEL R10, R10, RZ, !P0 ;  /* 0x000000ff0a0a7208 */ /* 0x000fe20004000000 */
[----:B------:R-:W-:Y:S01]  /*21b0*/  FMUL R16, R15, 1.4426950216293334961 ;  /* 0x3fb8aa3b0f107820 */ /* 0x000fe20000400000 */
[----:B------:R-:W-:Y:S01]  /*21c0*/  FMUL R15, R26, 1.4426950216293334961 ;  /* 0x3fb8aa3b1a0f7820 */ /* 0x000fe20000400000 */
[----:B------:R-:W2:Y:S03]  /*21d0*/  SHFL.BFLY PT, R27, R22, 0x10, 0x1f ;  /* 0x0e001f00161b7f89 */ /* 0x000ea600000e0000 */
[----:B------:R-:W3:Y:S01]  /*21e0*/  MUFU.EX2 R9, R9 ;  /* 0x0000000900097308 */ /* 0x000ee20000000800 */
[----:B------:R-:W4:Y:S01]  /*21f0*/  SHFL.BFLY PT, R25, R10, 0x10, 0x1f ;  /* 0x0e001f000a197f89 */ /* 0x000f2200000e0000 */
[----:B------:R-:W-:Y:S01]  /*2200*/  FMUL R18, R18, 1.4426950216293334961 ;  /* 0x3fb8aa3b12127820 */ /* 0x000fe20000400000 */
[----:B------:R-:W-:-:S05]  /*2210*/  FSETP.GEU.AND P5, PT, R15, -126, PT ;  /* 0xc2fc00000f00780b */ /* 0x000fca0003fae000 */
[----:B------:R-:W5:Y:S01]  /*2220*/  MUFU.EX2 R11, R11 ;  /* 0x0000000b000b7308 */ /* 0x000f620000000800 */
[----:B------:R-:W-:Y:S01]  /*2230*/  @!P6 FMUL R24, R24, 0.5 ;  /* 0x3f0000001818e820 */ /* 0x000fe20000400000 */
[----:B0-----:R-:W-:Y:S02]  /*2240*/  FSEL R21, R4, RZ, !P0 ;  /* 0x000000ff04157208 */ /* 0x001fe40004000000 */
[----:B------:R-:W-:-:S04]  /*2250*/  FSEL R13, R13, RZ, !P0 ;  /* 0x000000ff0d0d7208 */ /* 0x000fc80004000000 */
[----:B------:R-:W0:Y:S01]  /*2260*/  MUFU.EX2 R17, R17 ;  /* 0x0000001100117308 */ /* 0x000e220000000800 */
[----:B-1----:R-:W-:Y:S01]  /*2270*/  @!P1 FMUL R12, R12, R12 ;  /* 0x0000000c0c0c9220 */ /* 0x002fe20000400000 */
[----:B------:R-:W-:Y:S01]  /*2280*/  FSETP.GEU.AND P1, PT, R18, -126, PT ;  /* 0xc2fc00001200780b */ /* 0x000fe20003f2e000 */
[----:B------:R-:W-:Y:S01]  /*2290*/  STS [R3+0x1c0], R6 ;  /* 0x0001c00603007388 */ /* 0x000fe20000000800 */
[----:B------:R-:W-:Y:S01]  /*22a0*/  FADD R19, R19, -R6 ;  /* 0x8000000613137221 */ /* 0x000fe20000000000 */
[----:B---3--:R-:W-:Y:S02]  /*22b0*/  @!P4 FMUL R9, R9, R9 ;  /* 0x000000090909c220 */ /* 0x008fe40000400000 */
[----:B------:R-:W1:Y:S01]  /*22c0*/  SHFL.BFLY PT, R6, R21, 0x10, 0x1f ;  /* 0x0e001f0015067f89 */ /* 0x000e6200000e0000 */
[----:B------:R3:W2:Y:S01]  /*22d0*/  MUFU.EX2 R4, R24 ;  /* 0x0000001800047308 */ /* 0x0006a20000000800 */
[----:B------:R-:W-:Y:S01]  /*22e0*/  FSETP.GEU.AND P4, PT, R16, -126, PT ;  /* 0xc2fc00001000780b */ /* 0x000fe20003f8e000 */
[----:B-----5:R-:W-:Y:S01]  /*22f0*/  @!P2 FMUL R11, R11, R11 ;  /* 0x0000000b0b0ba220 */ /* 0x020fe20000400000 */
[----:B---3--:R-:W3:Y:S01]  /*2300*/  SHFL.BFLY PT, R24, R13, 0x10, 0x1f ;  /* 0x0e001f000d187f89 */ /* 0x008ee200000e0000 */
[----:B------:R-:W-:Y:S01]  /*2310*/  @!P5 FMUL R15, R15, 0.5 ;  /* 0x3f0000000f0fd820 */ /* 0x000fe20000400000 */
[----:B0-----:R-:W-:Y:S01]  /*2320*/  @!P3 FMUL R17, R17, R17 ;  /* 0x000000111111b220 */ /* 0x001fe20000400000 */
[----:B------:R-:W-:-:S02]  /*2330*/  FSEL R8, R8, RZ, !P0 ;  /* 0x000000ff08087208 */ /* 0x000fc40004000000 */
[----:B------:R-:W-:Y:S01]  /*2340*/  FSEL R11, R11, RZ, !P0 ;  /* 0x000000ff0b0b7208 */ /* 0x000fe20004000000 */
[----:B------:R-:W-:Y:S01]  /*2350*/  @!P1 FMUL R18, R18, 0.5 ;  /* 0x3f00000012129820 */ /* 0x000fe20000400000 */
[----:B------:R-:W-:Y:S01]  /*2360*/  FSEL R17, R17, RZ, !P0 ;  /* 0x000000ff11117208 */ /* 0x000fe20004000000 */
[----:B------:R-:W0:Y:S01]  /*2370*/  SHFL.BFLY PT, R23, R8, 0x10, 0x1f ;  /* 0x0e001f0008177f89 */ /* 0x000e2200000e0000 */
[----:B------:R-:W5:Y:S01]  /*2380*/  MUFU.EX2 R15, R15 ;  /* 0x0000000f000f7308 */ /* 0x000f620000000800 */
[----:B--2---:R-:W-:Y:S01]  /*2390*/  FADD R27, R22, R27 ;  /* 0x0000001b161b7221 */ /* 0x004fe20000000000 */
[----:B------:R-:W-:Y:S01]  /*23a0*/  @!P4 FMUL R16, R16, 0.5 ;  /* 0x3f0000001010c820 */ /* 0x000fe20000400000 */
[----:B------:R-:W2:Y:S01]  /*23b0*/  SHFL.BFLY PT, R22, R11, 0x10, 0x1f ;  /* 0x0e001f000b167f89 */ /* 0x000ea200000e0000 */
[----:B------:R-:W-:Y:S01]  /*23c0*/  @!P6 FMUL R4, R4, R4 ;  /* 0x000000040404e220 */ /* 0x000fe20000400000 */
[----:B------:R-:W-:Y:S01]  /*23d0*/  FSEL R9, R9, RZ, !P0 ;  /* 0x000000ff09097208 */ /* 0x000fe20004000000 */
[----:B----4-:R-:W-:-:S02]  /*23e0*/  FADD R25, R10, R25 ;  /* 0x000000190a197221 */ /* 0x010fc40000000000 */
[----:B------:R-:W4:Y:S01]  /*23f0*/  SHFL.BFLY PT, R10, R17, 0x10, 0x1f ;  /* 0x0e001f00110a7f89 */ /* 0x000f2200000e0000 */
[----:B------:R-:W0:Y:S01]  /*2400*/  MUFU.EX2 R18, R18 ;  /* 0x0000001200127308 */ /* 0x000e220000000800 */
[----:B------:R-:W-:Y:S02]  /*2410*/  FSEL R5, R5, RZ, !P0 ;  /* 0x000000ff05057208 */ /* 0x000fe40004000000 */
[----:B------:R-:W-:Y:S01]  /*2420*/  FSEL R12, R12, RZ, !P0 ;  /* 0x000000ff0c0c7208 */ /* 0x000fe20004000000 */
[----:B------:R-:W2:Y:S01]  /*2430*/  SHFL.BFLY PT, R14, R9, 0x10, 0x1f ;  /* 0x0e001f00090e7f89 */ /* 0x000ea200000e0000 */
[----:B------:R-:W-:-:S03]  /*2440*/  FSEL R4, R4, RZ, !P0 ;  /* 0x000000ff04047208 */ /* 0x000fc60004000000 */
[----:B------:R-:W4:Y:S01]  /*2450*/  MUFU.EX2 R16, R16 ;  /* 0x0000001000107308 */ /* 0x000f220000000800 */
[----:B------:R-:W-:Y:S01]  /*2460*/  STS [R3+0x1e0], R2 ;  /* 0x0001e00203007388 */ /* 0x000fe20000000800 */
[----:B------:R-:W-:Y:S01]  /*2470*/  FADD R20, R20, -R2 ;  /* 0x8000000214147221 */ /* 0x000fe20000000000 */
[----:B-1----:R-:W-:Y:S01]  /*2480*/  FADD R6, R21, R6 ;  /* 0x0000000615067221 */ /* 0x002fe20000000000 */
[----:B---3--:R-:W-:Y:S01]  /*2490*/  FADD R24, R13, R24 ;  /* 0x000000180d187221 */ /* 0x008fe20000000000 */
[----:B------:R-:W1:Y:S01]  /*24a0*/  SHFL.BFLY PT, R2, R5, 0x10, 0x1f ;  /* 0x0e001f0005027f89 */ /* 0x000e6200000e0000 */
[----:B-----5:R-:W-:-:S03]  /*24b0*/  @!P5 FMUL R15, R15, R15 ;  /* 0x0000000f0f0fd220 */ /* 0x020fc60000400000 */
[----:B------:R-:W3:Y:S04]  /*24c0*/  SHFL.BFLY PT, R21, R12, 0x10, 0x1f ;  /* 0x0e001f000c157f89 */ /* 0x000ee800000e0000 */
[----:B------:R-:W5:Y:S01]  /*24d0*/  SHFL.BFLY PT, R13, R4, 0x10, 0x1f ;  /* 0x0e001f00040d7f89 */ /* 0x000f6200000e0000 */
[----:B0-----:R-:W-:Y:S01]  /*24e0*/  @!P1 FMUL R18, R18, R18 ;  /* 0x0000001212129220 */ /* 0x001fe20000400000 */
[----:B------:R-:W-:Y:S01]  /*24f0*/  FSEL R15, R15, RZ, !P0 ;  /* 0x000000ff0f0f7208 */ /* 0x000fe20004000000 */
[----:B----4-:R-:W-:Y:S01]  /*2500*/  @!P4 FMUL R16, R16, R16 ;  /* 0x000000101010c220 */ /* 0x010fe20000400000 */
[----:B------:R-:W-:Y:S01]  /*2510*/  FADD R23, R8, R23 ;  /* 0x0000001708177221 */ /* 0x000fe20000000000 */
[----:B------:R-:W-:Y:S01]  /*2520*/  SHFL.BFLY PT, R29, R6, 0x8, 0x1f ;  /* 0x0d001f00061d7f89 */ /* 0x000fe200000e0000 */
[----:B------:R-:W-:Y:S01]  /*2530*/  FSEL R18, R18, RZ, !P0 ;  /* 0x000000ff12127208 */ /* 0x000fe20004000000 */
[----:B--2---:R-:W-:-:S02]  /*2540*/  FADD R22, R11, R22 ;  /* 0x000000160b167221 */ /* 0x004fc40000000000 */
[----:B------:R-:W0:Y:S01]  /*2550*/  SHFL.BFLY PT, R8, R15, 0x10, 0x1f ;  /* 0x0e001f000f087f89 */ /* 0x000e2200000e0000 */
[----:B------:R-:W-:Y:S01]  /*2560*/  FSEL R16, R16, RZ, !P0 ;  /* 0x000000ff10107208 */ /* 0x000fe20004000000 */
[----:B------:R-:W-:Y:S02]  /*2570*/  FADD R10, R17, R10 ;  /* 0x0000000a110a7221 */ /* 0x000fe40000000000 */
[----:B------:R-:W2:Y:S01]  /*2580*/  SHFL.BFLY PT, R11, R24, 0x8, 0x1f ;  /* 0x0d001f00180b7f89 */ /* 0x000ea200000e0000 */
[----:B------:R-:W-:-:S03]  /*2590*/  FADD R14, R9, R14 ;  /* 0x0000000e090e7221 */ /* 0x000fc60000000000 */
[----:B------:R-:W4:Y:S01]  /*25a0*/  SHFL.BFLY PT, R17, R18, 0x10, 0x1f ;  /* 0x0e001f0012117f89 */ /* 0x000f2200000e0000 */
[----:B-1----:R-:W-:-:S03]  /*25b0*/  FADD R2, R5, R2 ;  /* 0x0000000205027221 */ /* 0x002fc60000000000 */
[----:B------:R-:W1:Y:S01]  /*25c0*/  SHFL.BFLY PT, R9, R16, 0x10, 0x1f ;  /* 0x0e001f0010097f89 */ /* 0x000e6200000e0000 */
[----:B---3--:R-:W-:Y:S01]  /*25d0*/  FADD R21, R12, R21 ;  /* 0x000000150c157221 */ /* 0x008fe20000000000 */
[----:B-----5:R-:W-:Y:S02]  /*25e0*/  FADD R13, R4, R13 ;  /* 0x0000000d040d7221 */ /* 0x020fe40000000000 */
[----:B------:R-:W3:Y:S04]  /*25f0*/  SHFL.BFLY PT, R12, R23, 0x8, 0x1f ;  /* 0x0d001f00170c7f89 */ /* 0x000ee800000e0000 */
[----:B------:R-:W5:Y:S04]  /*2600*/  SHFL.BFLY PT, R5, R14, 0x8, 0x1f ;  /* 0x0d001f000e057f89 */ /* 0x000f6800000e0000 */
[----:B------:R-:W5:Y:S01]  /*2610*/  SHFL.BFLY PT, R26, R13, 0x8, 0x1f ;  /* 0x0d001f000d1a7f89 */ /* 0x000f6200000e0000 */
[----:B0-----:R-:W-:Y:S01]  /*2620*/  FADD R8, R15, R8 ;  /* 0x000000080f087221 */ /* 0x001fe20000000000 */
[----:B------:R-:W-:-:S02]  /*2630*/  FADD R29, R6, R29 ;  /* 0x0000001d061d7221 */ /* 0x000fc40000000000 */
[----:B------:R-:W0:Y:S01]  /*2640*/  SHFL.BFLY PT, R4, R25, 0x8, 0x1f ;  /* 0x0d001f0019047f89 */ /* 0x000e2200000e0000 */
[----:B--2---:R-:W-:-:S03]  /*2650*/  FADD R24, R24, R11 ;  /* 0x0000000b18187221 */ /* 0x004fc60000000000 */
[----:B------:R-:W2:Y:S01]  /*2660*/  SHFL.BFLY PT, R15, R2, 0x8, 0x1f ;  /* 0x0d001f00020f7f89 */ /* 0x000ea200000e0000 */
[----:B----4-:R-:W-:-:S03]  /*2670*/  FADD R17, R18, R17 ;  /* 0x0000001112117221 */ /* 0x010fc60000000000 */
[----:B------:R-:W4:Y:S01]  /*2680*/  SHFL.BFLY PT, R11, R10, 0x8, 0x1f ;  /* 0x0d001f000a0b7f89 */ /* 0x000f2200000e0000 */
[----:B------:R-:W-:-:S03]  /*2690*/  FMUL R19, R19, 1.4426950216293334961 ;  /* 0x3fb8aa3b13137820 */ /* 0x000fc60000400000 */
[----:B------:R-:W4:Y:S01]  /*26a0*/  SHFL.BFLY PT, R18, R29, 0x4, 0x1f ;  /* 0x0c801f001d127f89 */ /* 0x000f2200000e0000 */
[----:B-1----:R-:W-:Y:S01]  /*26b0*/  FADD R9, R16, R9 ;  /* 0x0000000910097221 */ /* 0x002fe20000000000 */
[----:B------:R-:W-:Y:S01]  /*26c0*/  FSETP.GEU.AND P2, PT, R19, -126, PT ;  /* 0xc2fc00001300780b */ /* 0x000fe20003f4e000 */
[----:B---3--:R-:W-:Y:S01]  /*26d0*/  FADD R12, R23, R12 ;  /* 0x0000000c170c7221 */ /* 0x008fe20000000000 */
[----:B-----5:R-:W-:Y:S01]  /*26e0*/  FADD R5, R14, R5 ;  /* 0x000000050e057221 */ /* 0x020fe20000000000 */
[----:B------:R-:W1:Y:S04]  /*26f0*/  SHFL.BFLY PT, R6, R21, 0x8, 0x1f ;  /* 0x0d001f0015067f89 */ /* 0x000e6800000e0000 */
[----:B------:R-:W3:Y:S01]  /*2700*/  SHFL.BFLY PT, R14, R9, 0x8, 0x1f ;  /* 0x0d001f00090e7f89 */ /* 0x000ee200000e0000 */
[----:B------:R-:W-:-:S03]  /*2710*/  FADD R26, R13, R26 ;  /* 0x0000001a0d1a7221 */ /* 0x000fc60000000000 */
[----:B------:R-:W5:Y:S01]  /*2720*/  SHFL.BFLY PT, R13, R12, 0x4, 0x1f ;  /* 0x0c801f000c0d7f89 */ /* 0x000f6200000e0000 */
[----:B0-----:R-:W-:-:S03]  /*2730*/  FADD R4, R25, R4 ;  /* 0x0000000419047221 */ /* 0x001fc60000000000 */
[----:B------:R-:W0:Y:S01]  /*2740*/  SHFL.BFLY PT, R16, R27, 0x8, 0x1f ;  /* 0x0d001f001b107f89 */ /* 0x000e2200000e0000 */
[----:B------:R-:W-:Y:S01]  /*2750*/  @!P2 FMUL R19, R19, 0.5 ;  /* 0x3f0000001313a820 */ /* 0x000fe20000400000 */
[----:B--2---:R-:W-:Y:S01]  /*2760*/  FADD R15, R2, R15 ;  /* 0x0000000f020f7221 */ /* 0x004fe20000000000 */
[----:B----4-:R-:W-:Y:S02]  /*2770*/  FADD R10, R10, R11 ;  /* 0x0000000b0a0a7221 */ /* 0x010fe40000000000 */
[----:B------:R-:W2:Y:S01]  /*2780*/  SHFL.BFLY PT, R11, R4, 0x4, 0x1f ;  /* 0x0c801f00040b7f89 */ /* 0x000ea200000e0000 */
[----:B------:R4:W5:Y:S01]  /*2790*/  MUFU.EX2 R23, R19 ;  /* 0x0000001300177308 */ /* 0x0009620000000800 */
[----:B------:R-:W-:Y:S02]  /*27a0*/  FADD R29, R29, R18 ;  /* 0x000000121d1d7221 */ /* 0x000fe40000000000 */
[----:B------:R-:W2:Y:S01]  /*27b0*/  SHFL.BFLY PT, R18, R15, 0x4, 0x1f ;  /* 0x0c801f000f127f89 */ /* 0x000ea200000e0000 */
[----:B------:R-:W-:-:S03]  /*27c0*/  FMUL R20, R20, 1.4426950216293334961 ;  /* 0x3fb8aa3b14147820 */ /* 0x000fc60000400000 */
[----:B------:R-:W2:Y:S01]  /*27d0*/  SHFL.BFLY PT, R25, R8, 0x8, 0x1f ;  /* 0x0d001f0008197f89 */ /* 0x000ea200000e0000 */
[----:B-1----:R-:W-:Y:S01]  /*27e0*/  FADD R6, R21, R6 ;  /* 0x0000000615067221 */ /* 0x002fe20000000000 */
[----:B------:R-:W-:Y:S01]  /*27f0*/  FSETP.GEU.AND P1, PT, R20, -126, PT ;  /* 0xc2fc00001400780b */ /* 0x000fe20003f2e000 */
[----:B---3--:R-:W-:Y:S01]  /*2800*/  FADD R9, R9, R14 ;  /* 0x0000000e09097221 */ /* 0x008fe20000000000 */
[----:B----4-:R-:W1:Y:S04]  /*2810*/  SHFL.BFLY PT, R19, R22, 0x8, 0x1f ;  /* 0x0d001f0016137f89 */ /* 0x010e6800000e0000 */
[----:B------:R-:W3:Y:S01]  /*2820*/  SHFL.BFLY PT, R14, R17, 0x8, 0x1f ;  /* 0x0d001f00110e7f89 */ /* 0x000ee200000e0000 */
[----:B-----5:R-:W-:Y:S01]  /*2830*/  FADD R12, R12, R13 ;  /* 0x0000000d0c0c7221 */ /* 0x020fe20000000000 */
[----:B------:R-:W-:-:S02]  /*2840*/  @!P2 FMUL R23, R23, R23 ;  /* 0x000000171717a220 */ /* 0x000fc40000400000 */
[----:B------:R-:W4:Y:S01]  /*2850*/  SHFL.BFLY PT, R13, R6, 0x4, 0x1f ;  /* 0x0c801f00060d7f89 */ /* 0x000f2200000e0000 */
[----:B0-----:R-:W-:Y:S02]  /*2860*/  FADD R16, R27, R16 ;  /* 0x000000101b107221 */ /* 0x001fe40000000000 */
[----:B------:R-:W-:Y:S01]  /*2870*/  FSEL R23, R23, RZ, !P0 ;  /* 0x000000ff17177208 */ /* 0x000fe20004000000 */
[----:B--2---:R-:W-:Y:S01]  /*2880*/  FADD R11, R4, R11 ;  /* 0x0000000b040b7221 */ /* 0x004fe20000000000 */
[----:B------:R-:W-:Y:S01]  /*2890*/  @!P1 FMUL R20, R20, 0.5 ;  /* 0x3f00000014149820 */ /* 0x000fe20000400000 */
[----:B------:R-:W0:Y:S01]  /*28a0*/  SHFL.BFLY PT, R21, R16, 0x4, 0x1f ;  /* 0x0c801f0010157f89 */ /* 0x000e2200000e0000 */
[----:B------:R-:W-:-:S03]  /*28b0*/  FADD R18, R15, R18 ;  /* 0x000000120f127221 */ /* 0x000fc60000000000 */
[----:B------:R-:W2:Y:S01]  /*28c0*/  SHFL.BFLY PT, R4, R9, 0x4, 0x1f ;  /* 0x0c801f0009047f89 */ /* 0x000ea200000e0000 */
[----:B------:R-:W5:Y:S03]  /*28d0*/  MUFU.EX2 R15, R20 ;  /* 0x00000014000f7308 */ /* 0x000f660000000800 */
[----:B------:R-:W2:Y:S01]  /*28e0*/  SHFL.BFLY PT, R2, R23, 0x10, 0x1f ;  /* 0x0e001f0017027f89 */ /* 0x000ea200000e0000 */
[----:B------:R-:W-:-:S03]  /*28f0*/  FADD R25, R8, R25 ;  /* 0x0000001908197221 */ /* 0x000fc60000000000 */
[----:B------:R-:W2:Y:S01]  /*2900*/  SHFL.BFLY PT, R27, R10, 0x4, 0x1f ;  /* 0x0c801f000a1b7f89 */ /* 0x000ea200000e0000 */
[----:B-1----:R-:W-:-:S03]  /*2910*/  FADD R19, R22, R19 ;  /* 0x0000001316137221 */ /* 0x002fc60000000000 */
[----:B------:R-:W1:Y:S01]  /*2920*/  SHFL.BFLY PT, R8, R5, 0x4, 0x1f ;  /* 0x0c801f0005087f89 */ /* 0x000e6200000e0000 */
[----:B---3--:R-:W-:Y:S01]  /*2930*/  FADD R14, R17, R14 ;  /* 0x0000000e110e7221 */ /* 0x008fe20000000000 */
[----:B----4-:R-:W-:Y:S02]  /*2940*/  FADD R6, R6, R13 ;  /* 0x0000000d06067221 */ /* 0x010fe40000000000 */
[----:B------:R-:W3:Y:S01]  /*2950*/  SHFL.BFLY PT, R22, R19, 0x4, 0x1f ;  /* 0x0c801f0013167f89 */ /* 0x000ee200000e0000 */
[----:B-----5:R-:W-:-:S03]  /*2960*/  @!P1 FMUL R15, R15, R15 ;  /* 0x0000000f0f0f9220 */ /* 0x020fc60000400000 */
[----:B------:R-:W4:Y:S01]  /*2970*/  SHFL.BFLY PT, R13, R14, 0x4, 0x1f ;  /* 0x0c801f000e0d7f89 */ /* 0x000f2200000e0000 */
[----:B0-----:R-:W-:Y:S01]  /*2980*/  FADD R21, R16, R21 ;  /* 0x0000001510157221 */ /* 0x001fe20000000000 */
[----:B------:R-:W-:Y:S02]  /*2990*/  FSEL R15, R15, RZ, !P0 ;  /* 0x000000ff0f0f7208 */ /* 0x000fe40004000000 */
[----:B------:R-:W0:Y:S01]  /*29a0*/  SHFL.BFLY PT, R17, R24, 0x4, 0x1f ;  /* 0x0c801f0018117f89 */ /* 0x000e2200000e0000 */
[----:B--2---:R-:W-:-:S03]  /*29b0*/  FADD R4, R9, R4 ;  /* 0x0000000409047221 */ /* 0x004fc60000000000 */
[----:B------:R-:W2:Y:S01]  /*29c0*/  SHFL.BFLY PT, R16, R25, 0x4, 0x1f ;  /* 0x0c801f0019107f89 */ /* 0x000ea200000e0000 */
[----:B------:R-:W-:-:S03]  /*29d0*/  FADD R2, R23, R2 ;  /* 0x0000000217027221 */ /* 0x000fc60000000000 */
[----:B------:R-:W5:Y:S01]  /*29e0*/  SHFL.BFLY PT, R9, R12, 0x2, 0x1f ;  /* 0x0c401f000c097f89 */ /* 0x000f6200000e0000 */
[----:B------:R-:W-:-:S03]  /*29f0*/  FADD R27, R10, R27 ;  /* 0x0000001b0a1b7221 */ /* 0x000fc60000000000 */
[----:B------:R-:W5:Y:S01]  /*2a00*/  SHFL.BFLY PT, R10, R15, 0x10, 0x1f ;  /* 0x0e001f000f0a7f89 */ /* 0x000f6200000e0000 */
[----:B-1----:R-:W-:-:S03]  /*2a10*/  FADD R8, R5, R8 ;  /* 0x0000000805087221 */ /* 0x002fc60000000000 */
[----:B------:R-:W1:Y:S01]  /*2a20*/  SHFL.BFLY PT, R5, R2, 0x8, 0x1f ;  /* 0x0d001f0002057f89 */ /* 0x000e6200000e0000 */
[----:B---3--:R-:W-:-:S03]  /*2a30*/  FADD R22, R19, R22 ;  /* 0x0000001613167221 */ /* 0x008fc60000000000 */
[----:B------:R-:W3:Y:S01]  /*2a40*/  SHFL.BFLY PT, R23, R26, 0x4, 0x1f ;  /* 0x0c801f001a177f89 */ /* 0x000ee200000e0000 */
[----:B----4-:R-:W-:-:S03]  /*2a50*/  FADD R13, R14, R13 ;  /* 0x0000000d0e0d7221 */ /* 0x010fc60000000000 */
[----:B------:R-:W4:Y:S04]  /*2a60*/  SHFL.BFLY PT, R20, R21, 0x2, 0x1f ;  /* 0x0c401f0015147f89 */ /* 0x000f2800000e0000 */
[----:B------:R-:W4:Y:S04]  /*2a70*/  SHFL.BFLY PT, R19, R8, 0x2, 0x1f ;  /* 0x0c401f0008137f89 */ /* 0x000f2800000e0000 */
[----:B------:R-:W4:Y:S01]  /*2a80*/  SHFL.BFLY PT, R14, R11, 0x2, 0x1f ;  /* 0x0c401f000b0e7f89 */ /* 0x000f2200000e0000 */
[----:B0-----:R-:W-:Y:S01]  /*2a90*/  FADD R17, R24, R17 ;  /* 0x0000001118117221 */ /* 0x001fe20000000000 */
[----:B--2---:R-:W-:Y:S01]  /*2aa0*/  FADD R16, R25, R16 ;  /* 0x0000001019107221 */ /* 0x004fe20000000000 */
[----:B-----5:R-:W-:Y:S01]  /*2ab0*/  FADD R25, R12, R9 ;  /* 0x000000090c197221 */ /* 0x020fe20000000000 */
[----:B------:R-:W-:Y:S01]  /*2ac0*/  FADD R10, R15, R10 ;  /* 0x0000000a0f0a7221 */ /* 0x000fe20000000000 */
[----:B------:R-:W-:Y:S04]  /*2ad0*/  SHFL.BFLY PT, R9, R6, 0x2, 0x1f ;  /* 0x0c401f0006097f89 */ /* 0x000fe800000e0000 */
[----:B------:R-:W0:Y:S01]  /*2ae0*/  SHFL.BFLY PT, R12, R17, 0x2, 0x1f ;  /* 0x0c401f00110c7f89 */ /* 0x000e2200000e0000 */
[----:B-1----:R-:W-:-:S03]  /*2af0*/  FADD R5, R2, R5 ;  /* 0x0000000502057221 */ /* 0x002fc60000000000 */
[----:B------:R-:W1:Y:S01]  /*2b00*/  SHFL.BFLY PT, R15, R10, 0x8, 0x1f ;  /* 0x0d001f000a0f7f89 */ /* 0x000e6200000e0000 */
[----:B---3--:R-:W-:Y:S01]  /*2b10*/  FADD R23, R26, R23 ;  /* 0x000000171a177221 */ /* 0x008fe20000000000 */
[----:B----4-:R-:W-:Y:S02]  /*2b20*/  FADD R20, R21, R20 ;  /* 0x0000001415147221 */ /* 0x010fe40000000000 */
[----:B------:R-:W2:Y:S04]  /*2b30*/  SHFL.BFLY PT, R24, R5, 0x4, 0x1f ;  /* 0x0c801f0005187f89 */ /* 0x000ea800000e0000 */
[----:B------:R-:W3:Y:S01]  /*2b40*/  SHFL.BFLY PT, R2, R29, 0x2, 0x1f ;  /* 0x0c401f001d027f89 */ /* 0x000ee200000e0000 */
[----:B------:R-:W-:-:S03]  /*2b50*/  FADD R19, R8, R19 ;  /* 0x0000001308137221 */ /* 0x000fc60000000000 */
[----:B------:R-:W4:Y:S01]  /*2b60*/  SHFL.BFLY PT, R21, R4, 0x2, 0x1f ;  /* 0x0c401f0004157f89 */ /* 0x000f2200000e0000 */
[----:B------:R-:W-:-:S03]  /*2b70*/  FADD R14, R11, R14 ;  /* 0x0000000e0b0e7221 */ /* 0x000fc60000000000 */
[----:B------:R-:W5:Y:S04]  /*2b80*/  SHFL.BFLY PT, R8, R23, 0x2, 0x1f ;  /* 0x0c401f0017087f89 */ /* 0x000f6800000e0000 */
[----:B------:R-:W5:Y:S01]  /*2b90*/  SHFL.BFLY PT, R11, R16, 0x2, 0x1f ;  /* 0x0c401f00100b7f89 */ /* 0x000f6200000e0000 */
[----:B0-----:R-:W-:Y:S01]  /*2ba0*/  FADD R12, R17, R12 ;  /* 0x0000000c110c7221 */ /* 0x001fe20000000000 */
[----:B------:R-:W-:Y:S02]  /*2bb0*/  FADD R17, R6, R9 ;  /* 0x0000000906117221 */ /* 0x000fe40000000000 */
[----:B------:R-:W0:Y:S04]  /*2bc0*/  SHFL.BFLY PT, R6, R13, 0x2, 0x1f ;  /* 0x0c401f000d067f89 */ /* 0x000e2800000e0000 */
[----:B------:R-:W0:Y:S01]  /*2bd0*/  SHFL.BFLY PT, R9, R22, 0x2, 0x1f ;  /* 0x0c401f0016097f89 */ /* 0x000e2200000e0000 */
[----:B-1----:R-:W-:Y:S01]  /*2be0*/  FADD R15, R10, R15 ;  /* 0x0000000f0a0f7221 */ /* 0x002fe20000000000 */
[----:B--2---:R-:W-:Y:S01]  /*2bf0*/  FADD R24, R5, R24 ;  /* 0x0000001805187221 */ /* 0x004fe20000000000 */
[----:B---3--:R-:W-:Y:S01]  /*2c00*/  FADD R2, R29, R2 ;  /* 0x000000021d027221 */ /* 0x008fe20000000000 */
[----:B----4-:R-:W-:-:S02]  /*2c10*/  FADD R21, R4, R21 ;  /* 0x0000001504157221 */ /* 0x010fc40000000000 */
[----:B------:R-:W1:Y:S01]  /*2c20*/  SHFL.BFLY PT, R4, R15, 0x4, 0x1f ;  /* 0x0c801f000f047f89 */ /* 0x000e6200000e0000 */
[----:B-----5:R-:W-:-:S03]  /*2c30*/  FADD R8, R23, R8 ;  /* 0x0000000817087221 */ /* 0x020fc60000000000 */
[----:B------:R-:W2:Y:S01]  /*2c40*/  SHFL.BFLY PT, R23, R24, 0x2, 0x1f ;  /* 0x0c401f0018177f89 */ /* 0x000ea200000e0000 */
[----:B------:R-:W-:-:S03]  /*2c50*/  FADD R16, R16, R11 ;  /* 0x0000000b10107221 */ /* 0x000fc60000000000 */
[----:B------:R-:W3:Y:S01]  /*2c60*/  SHFL.BFLY PT, R11, R2, 0x1, 0x1f ;  /* 0x0c201f00020b7f89 */ /* 0x000ee200000e0000 */
[----:B0-----:R-:W-:-:S03]  /*2c70*/  FADD R6, R13, R6 ;  /* 0x000000060d067221 */ /* 0x001fc60000000000 */
[----:B------:R-:W0:Y:S01]  /*2c80*/  SHFL.BFLY PT, R5, R18, 0x2, 0x1f ;  /* 0x0c401f0012057f89 */ /* 0x000e2200000e0000 */
[----:B------:R-:W-:-:S03]  /*2c90*/  FADD R9, R22, R9 ;  /* 0x0000000916097221 */ /* 0x000fc60000000000 */
[----:B------:R-:W4:Y:S04]  /*2ca0*/  SHFL.BFLY PT, R13, R20, 0x1, 0x1f ;  /* 0x0c201f00140d7f89 */ /* 0x000f2800000e0000 */
[----:B------:R-:W5:Y:S04]  /*2cb0*/  SHFL.BFLY PT, R10, R25, 0x1, 0x1f ;  /* 0x0c201f00190a7f89 */ /* 0x000f6800000e0000 */
[----:B------:R-:W5:Y:S01]  /*2cc0*/  SHFL.BFLY PT, R22, R19, 0x1, 0x1f ;  /* 0x0c201f0013167f89 */ /* 0x000f6200000e0000 */
[----:B-1----:R-:W-:Y:S01]  /*2cd0*/  FADD R4, R15, R4 ;  /* 0x000000040f047221 */ /* 0x002fe20000000000 */
[----:B--2---:R-:W-:-:S02]  /*2ce0*/  FADD R23, R24, R23 ;  /* 0x0000001718177221 */ /* 0x004fc40000000000 */
[----:B------:R-:W-:Y:S01]  /*2cf0*/  SHFL.BFLY PT, R15, R12, 0x1, 0x1f ;  /* 0x0c201f000c0f7f89 */ /* 0x000fe200000e0000 */
[----:B---3--:R-:W-:-:S03]  /*2d00*/  FADD R24, R2, R11 ;  /* 0x0000000b02187221 */ /* 0x008fc60000000000 */
[----:B------:R-:W1:Y:S04]  /*2d10*/  SHFL.BFLY PT, R11, R4, 0x2, 0x1f ;  /* 0x0c401f00040b7f89 */ /* 0x000e6800000e0000 */
[----:B------:R-:W2:Y:S01]  /*2d20*/  SHFL.BFLY PT, R2, R17, 0x1, 0x1f ;  /* 0x0c201f0011027f89 */ /* 0x000ea200000e0000 */
[----:B0-----:R-:W-:Y:S01]  /*2d30*/  FADD R5, R18, R5 ;  /* 0x0000000512057221 */ /* 0x001fe20000000000 */
[----:B----4-:R-:W-:Y:S02]  /*2d40*/  FADD R20, R20, R13 ;  /* 0x0000000d14147221 */ /* 0x010fe40000000000 */
[----:B------:R-:W0:Y:S01]  /*2d50*/  SHFL.BFLY PT, R18, R27, 0x2, 0x1f ;  /* 0x0c401f001b127f89 */ /* 0x000e2200000e0000 */
[----:B-----5:R-:W-:-:S03]  /*2d60*/  FADD R26, R25, R10 ;  /* 0x0000000a191a7221 */ /* 0x020fc60000000000 */
[----:B------:R-:W-:Y:S01]  /*2d70*/  STS [R3+0x180], R28 ;  /* 0x0001801c03007388 */ /* 0x000fe20000000800 */
[----:B------:R-:W-:-:S03]  /*2d80*/  FADD R22, R19, R22 ;  /* 0x0000001613167221 */ /* 0x000fc60000000000 */
[----:B------:R-:W3:Y:S04]  /*2d90*/  SHFL.BFLY PT, R28, R21, 0x1, 0x1f ;  /* 0x0c201f00151c7f89 */ /* 0x000ee800000e0000 */
[----:B------:R-:W4:Y:S04]  /*2da0*/  SHFL.BFLY PT, R13, R16, 0x1, 0x1f ;  /* 0x0c201f00100d7f89 */ /* 0x000f2800000e0000 */
[----:B------:R-:W5:Y:S04]  /*2db0*/  SHFL.BFLY PT, R10, R5, 0x1, 0x1f ;  /* 0x0c201f00050a7f89 */ /* 0x000f6800000e0000 */
[----:B------:R-:W5:Y:S01]  /*2dc0*/  SHFL.BFLY PT, R19, R8, 0x1, 0x1f ;  /* 0x0c201f0008137f89 */ /* 0x000f6200000e0000 */
[----:B------:R-:W-:Y:S01]  /*2dd0*/  BAR.SYNC.DEFER_BLOCKING 0x0 ;  /* 0x0000000000007b1d */ /* 0x000fe20000010000 */
[----:B-1----:R-:W-:Y:S01]  /*2de0*/  FADD R11, R4, R11 ;  /* 0x0000000b040b7221 */ /* 0x002fe20000000000 */
[----:B------:R-:W-:Y:S01]  /*2df0*/  FADD R4, R12, R15 ;  /* 0x0000000f0c047221 */ /* 0x000fe20000000000 */
[----:B--2---:R-:W-:Y:S01]  /*2e00*/  FADD R12, R17, R2 ;  /* 0x00000002110c7221 */ /* 0x004fe20000000000 */
[----:B------:R-:W-:-:S02]  /*2e10*/  LOP3.LUT R17, R0, 0x7f, RZ, 0xc0, !PT ;  /* 0x0000007f00117812 */ /* 0x000fc400078ec0ff */
[----:B------:R-:W1:Y:S01]  /*2e20*/  S2R R2, SR_TID.X ;  /* 0x0000000000027919 */ /* 0x000e620000002100 */
[----:B0-----:R-:W-:Y:S01]  /*2e30*/  FADD R18, R27, R18 ;  /* 0x000000121b127221 */ /* 0x001fe20000000000 */
[----:B---3--:R-:W-:Y:S01]  /*2e40*/  FADD R28, R21, R28 ;  /* 0x0000001c151c7221 */ /* 0x008fe20000000000 */
[----:B------:R-:W-:Y:S01]  /*2e50*/  LOP3.LUT R7, R7, 0x7f, R0, 0xf8, !PT ;  /* 0x0000007f07077812 */ /* 0x000fe200078ef800 */
[----:B----4-:R-:W-:Y:S01]  /*2e60*/  FADD R21, R16, R13 ;  /* 0x0000000d10157221 */ /* 0x010fe20000000000 */
[----:B------:R-:W-:Y:S01]  /*2e70*/  LEA R13, R17, UR4, 0x2 ;  /* 0x00000004110d7c11 */ /* 0x000fe2000f8e10ff */
[----:B------:R-:W0:Y:S01]  /*2e80*/  SHFL.BFLY PT, R25, R6, 0x1, 0x1f ;  /* 0x0c201f0006197f89 */ /* 0x000e2200000e0000 */
[----:B-----5:R-:W-:-:S03]  /*2e90*/  FADD R10, R5, R10 ;  /* 0x0000000a050a7221 */ /* 0x020fc60000000000 */
[----:B------:R-:W2:Y:S01]  /*2ea0*/  SHFL.BFLY PT, R27, R14, 0x1, 0x1f ;  /* 0x0c201f000e1b7f89 */ /* 0x000ea200000e0000 */
[----:B------:R-:W-:-:S03]  /*2eb0*/  FADD R0, R8, R19 ;  /* 0x0000001308007221 */ /* 0x000fc60000000000 */
[----:B------:R-:W3:Y:S04]  /*2ec0*/  SHFL.BFLY PT, R15, R18, 0x1, 0x1f ;  /* 0x0c201f00120f7f89 */ /* 0x000ee800000e0000 */
[----:B------:R-:W4:Y:S04]  /*2ed0*/  SHFL.BFLY PT, R5, R9, 0x1, 0x1f ;  /* 0x0c201f0009057f89 */ /* 0x000f2800000e0000 */
[----:B------:R-:W5:Y:S04]  /*2ee0*/  SHFL.BFLY PT, R17, R23, 0x1, 0x1f ;  /* 0x0c201f0017117f89 */ /* 0x000f6800000e0000 */
[----:B------:R-:W5:Y:S04]  /*2ef0*/  SHFL.BFLY PT, R19, R11, 0x1, 0x1f ;  /* 0x0c201f000b137f89 */ /* 0x000f6800000e0000 */
[----:B------:R-:W5:Y:S01]  /*2f00*/  LDS R16, [R13] ;  /* 0x000000000d107984 */ /* 0x000f620000000800 */
[----:B------:R-:W-:Y:S01]  /*2f10*/  BAR.SYNC.DEFER_BLOCKING 0x0 ;  /* 0x0000000000007b1d */ /* 0x000fe20000010000 */
[----:B-1----:R-:W-:Y:S01]  /*2f20*/  LOP3.LUT P0, RZ, R2, 0x80, RZ, 0xc0, !PT ;  /* 0x0000008002ff7812 */ /* 0x002fe2000780c0ff */
[----:B0-----:R-:W-:Y:S01]  /*2f30*/  FADD R2, R6, R25 ;  /* 0x0000001906027221 */ /* 0x001fe20000000000 */
[----:B--2---:R-:W-:Y:S01]  /*2f40*/  FADD R14, R14, R27 ;  /* 0x0000001b0e0e7221 */ /* 0x004fe20000000000 */
[----:B---3--:R-:W-:Y:S01]  /*2f50*/  FADD R18, R18, R15 ;  /* 0x0000000f12127221 */ /* 0x008fe20000000000 */
[----:B----4-:R-:W-:-:S03]  /*2f60*/  FADD R5, R9, R5 ;  /* 0x0000000509057221 */ /* 0x010fc60000000000 */
[----:B------:R-:W0:Y:S01]  /*2f70*/  LDC.64 R8, c[0x0][0x220] ;  /* 0x00008800ff087b82 */ /* 0x000e220000000a00 */
[----:B-----5:R-:W-:Y:S01]  /*2f80*/  FADD R17, R23, R17 ;  /* 0x0000001117117221 */ /* 0x020fe20000000000 */
[----:B------:R-:W-:Y:S01]  /*2f90*/  FADD R6, R11, R19 ;  /* 0x000000130b067221 */ /* 0x000fe20000000000 */
[----:B------:R1:W-:Y:S04]  /*2fa0*/  STS [R3], R24 ;  /* 0x0000001803007388 */ /* 0x0003e80000000800 */
[----:B------:R1:W-:Y:S04]  /*2fb0*/  STS [R3+0x20], R26 ;  /* 0x0000201a03007388 */ /* 0x0003e80000000800 */
        /* <DEDUP_REMOVED lines=13> */
[----:B------:R1:W-:Y:S01]  /*3090*/  STS [R3+0x1e0], R6 ;  /* 0x0001e00603007388 */ /* 0x0003e20000000800 */
[----:B0-----:R-:W-:Y:S01]  /*30a0*/  IMAD.WIDE R8, R7, 0x4, R8 ;  /* 0x0000000407087825 */ /* 0x001fe200078e0208 */
[----:B------:R-:W-:Y:S06]  /*30b0*/  BAR.SYNC.DEFER_BLOCKING 0x0 ;  /* 0x0000000000007b1d */ /* 0x000fec0000010000 */
[----:B------:R1:W-:Y:S01]  /*30c0*/  @!P0 STG.E desc[UR6][R8.64], R16 ;  /* 0x0000001008008986 */ /* 0x0003e2000c101906 */
[----:B------:R-:W-:Y:S05]  /*30d0*/  @P0 EXIT ;  /* 0x000000000000094d */ /* 0x000fea0003800000 */
[----:B------:R-:W0:Y:S01]  /*30e0*/  LDS R13, [R13] ;  /* 0x000000000d0d7984 */ /* 0x000e220000000800 */
[----:B-1----:R-:W1:Y:S02]  /*30f0*/  LDC.64 R2, c[0x0][0x228] ;  /* 0x00008a00ff027b82 */ /* 0x002e640000000a00 */
[----:B-1----:R-:W-:-:S05]  /*3100*/  IMAD.WIDE R2, R7, 0x4, R2 ;  /* 0x0000000407027825 */ /* 0x002fca00078e0202 */
[----:B0-----:R-:W-:Y:S01]  /*3110*/  STG.E desc[UR6][R2.64], R13 ;  /* 0x0000000d02007986 */ /* 0x001fe2000c101906 */
[----:B------:R-:W-:Y:S05]  /*3120*/  EXIT ;  /* 0x000000000000794d */ /* 0x000fea0003800000 */
.L_x_0:
[----:B------:R-:W-:-:S00]  /*3130*/  BRA `(.L_x_0) ;  /* 0xfffffffc00fc7947 */ /* 0x000fc0000383ffff */
[----:B------:R-:W-:-:S00]  /*3140*/  NOP ;  /* 0x0000000000007918 */ /* 0x000fc00000000000 */
        /* <DEDUP_REMOVED lines=11> */
.L_x_1:


//--------------------- .nv.shared.triton_per_fused__log_softmax_convolution_37 --------------------------
	.section	.nv.shared.triton_per_fused__log_softmax_convolution_37,"aw",@nobits
	.sectionflags	@""
	.align	16
	.zero		1024


//--------------------- .nv.constant0.triton_per_fused__log_softmax_convolution_37 --------------------------
	.section	.nv.constant0.triton_per_fused__log_softmax_convolution_37,"a",@progbits
	.sectionflags	@""
	.align	4
.nv.constant0.triton_per_fused__log_softmax_convolution_37:
	.zero		568
